	.target	sm_100a

	.elftype	@"ET_EXEC"


//--------------------- .note.nv.tkinfo           --------------------------
	.section	.note.nv.tkinfo,"",@"SHT_NOTE"
	.sectionflags	@"SHF_NOTE_NV_TKINFO"
	.tkinfo
        /*0018*/ 	.word	0x00000002
        /*0030*/ 	.string	""
        /*0030*/ 	.string	"ptxas"
        /*0030*/ 	.string	"Cuda compilation tools, release 13.0, V13.0.88"
        /*0030*/ 	.string	"Build cuda_13.0.r13.0/compiler.36424714_0"
        /*0030*/ 	.string	"-arch sm_100a -m 64 "



//--------------------- .note.nv.cuinfo           --------------------------
	.section	.note.nv.cuinfo,"",@"SHT_NOTE"
	.sectionflags	@"SHF_NOTE_NV_CUINFO"
        /*0018*/ 	.short	0x0002
        /*001a*/ 	.short	0x0064
        /*001c*/ 	.short	0x0082
	.zero		2


//--------------------- .nv.info                  --------------------------
	.section	.nv.info,"",@"SHT_CUDA_INFO"
	.align	4


	//----- nvinfo : EIATTR_REGCOUNT
	.align		4
        /*0000*/ 	.byte	0x04, 0x2f
        /*0002*/ 	.short	(.L_20 - .L_19)
	.align		4
.L_19:
        /*0004*/ 	.word	index@(_ZN7cutlass13device_kernelINS_4gemm6kernel13GemmUniversalIN4cute5tupleIJiiiiEEENS1_10collective13CollectiveMmaINS1_35MainloopSm100TmaUmmaWarpSpecializedILi9ELi2ELi2ENS5_IJNS4_1CILi1EEESB_SB_EEEEENS5_IJNSA_ILi128EEENSA_ILi192EEENSA_ILi64EEEEEENS_12float_e4m3_tENS5_IJlSB_lEEESI_SJ_NS4_8TiledMMAINS4_8MMA_AtomIJNS4_10MMA_TraitsINS4_19SM100_MMA_F8F6F4_SSEJSI_SI_fSE_SF_NS4_17integral_constantINS4_4UMMA5MajorELSQ_0EEESR_NSO_INSP_7ScaleInELSS_0EEEST_EEEEEENS4_6LayoutISC_NS5_IJNSA_ILi0EEESX_SX_EEEEENS5_IJNS4_10UnderscoreES10_S10_EEEEENS4_13SM90_TMA_LOADENS4_14ComposedLayoutINS4_7SwizzleILi2ELi4ELi3EEENS4_18smem_ptr_flag_bitsILi8EEENSW_INS5_IJNSA_ILi8EEESG_EEENS5_IJSG_SB_EEEEEEEvNS4_8identityES13_S1D_vS1E_EENS_8epilogue10collective18CollectiveEpilogueINS1G_23Sm100TmaWarpSpecializedILi3ELi2ELi64ELb0ELb0EEEJSH_NS5_IJNSW_ISE_SB_EENSW_ISG_SB_EEEEESI_SJ_SI_SJ_NS1G_6fusion15FusionCallbacksIS1K_NS1O_17LinearCombinationISI_fSI_fLNS_15FloatRoundStyleE2EEESH_S1N_JEEENS4_5SM1004TMEM4LOAD26SM100_TMEM_LOAD_32dp32b64xES13_S1D_NS4_39AutoVectorizingCopyWithAssumedAlignmentILi128EEENS4_14SM90_TMA_STOREES1D_S1Z_S1Z_EEEvvEEEEvNT_6ParamsE)
        /*0008*/ 	.word	0x000000d6


	//----- nvinfo : EIATTR_FRAME_SIZE
	.align		4
.L_20:
        /*000c*/ 	.byte	0x04, 0x11
        /*000e*/ 	.short	(.L_22 - .L_21)
	.align		4
.L_21:
        /*0010*/ 	.word	index@($__internal_2_$__cuda_sm10x_tcgen05_guardrail_trap_unallocated_columns_being_dealloced)
        /*0014*/ 	.word	0x00000000


	//----- nvinfo : EIATTR_FRAME_SIZE
	.align		4
.L_22:
        /*0018*/ 	.byte	0x04, 0x11
        /*001a*/ 	.short	(.L_24 - .L_23)
	.align		4
.L_23:
        /*001c*/ 	.word	index@($__internal_1_$__cuda_sm10x_tcgen05_guardrail_trap_phase_invalid_during_alloc)
        /*0020*/ 	.word	0x00000000


	//----- nvinfo : EIATTR_FRAME_SIZE
	.align		4
.L_24:
        /*0024*/ 	.byte	0x04, 0x11
        /*0026*/ 	.short	(.L_26 - .L_25)
	.align		4
.L_25:
        /*0028*/ 	.word	index@($__internal_0_$__cuda_sm10x_tcgen05_guardrail_trap_col_being_dealloced_not_returned_by_alloc)
        /*002c*/ 	.word	0x00000000


	//----- nvinfo : EIATTR_FRAME_SIZE
	.align		4
.L_26:
        /*0030*/ 	.byte	0x04, 0x11
        /*0032*/ 	.short	(.L_28 - .L_27)
	.align		4
.L_27:
        /*0034*/ 	.word	index@(_ZN7cutlass13device_kernelINS_4gemm6kernel13GemmUniversalIN4cute5tupleIJiiiiEEENS1_10collective13CollectiveMmaINS1_35MainloopSm100TmaUmmaWarpSpecializedILi9ELi2ELi2ENS5_IJNS4_1CILi1EEESB_SB_EEEEENS5_IJNSA_ILi128EEENSA_ILi192EEENSA_ILi64EEEEEENS_12float_e4m3_tENS5_IJlSB_lEEESI_SJ_NS4_8TiledMMAINS4_8MMA_AtomIJNS4_10MMA_TraitsINS4_19SM100_MMA_F8F6F4_SSEJSI_SI_fSE_SF_NS4_17integral_constantINS4_4UMMA5MajorELSQ_0EEESR_NSO_INSP_7ScaleInELSS_0EEEST_EEEEEENS4_6LayoutISC_NS5_IJNSA_ILi0EEESX_SX_EEEEENS5_IJNS4_10UnderscoreES10_S10_EEEEENS4_13SM90_TMA_LOADENS4_14ComposedLayoutINS4_7SwizzleILi2ELi4ELi3EEENS4_18smem_ptr_flag_bitsILi8EEENSW_INS5_IJNSA_ILi8EEESG_EEENS5_IJSG_SB_EEEEEEEvNS4_8identityES13_S1D_vS1E_EENS_8epilogue10collective18CollectiveEpilogueINS1G_23Sm100TmaWarpSpecializedILi3ELi2ELi64ELb0ELb0EEEJSH_NS5_IJNSW_ISE_SB_EENSW_ISG_SB_EEEEESI_SJ_SI_SJ_NS1G_6fusion15FusionCallbacksIS1K_NS1O_17LinearCombinationISI_fSI_fLNS_15FloatRoundStyleE2EEESH_S1N_JEEENS4_5SM1004TMEM4LOAD26SM100_TMEM_LOAD_32dp32b64xES13_S1D_NS4_39AutoVectorizingCopyWithAssumedAlignmentILi128EEENS4_14SM90_TMA_STOREES1D_S1Z_S1Z_EEEvvEEEEvNT_6ParamsE)
        /*0038*/ 	.word	0x00000000


	//----- nvinfo : EIATTR_MIN_STACK_SIZE
	.align		4
.L_28:
        /*003c*/ 	.byte	0x04, 0x12
        /*003e*/ 	.short	(.L_30 - .L_29)
	.align		4
.L_29:
        /*0040*/ 	.word	index@(_ZN7cutlass13device_kernelINS_4gemm6kernel13GemmUniversalIN4cute5tupleIJiiiiEEENS1_10collective13CollectiveMmaINS1_35MainloopSm100TmaUmmaWarpSpecializedILi9ELi2ELi2ENS5_IJNS4_1CILi1EEESB_SB_EEEEENS5_IJNSA_ILi128EEENSA_ILi192EEENSA_ILi64EEEEEENS_12float_e4m3_tENS5_IJlSB_lEEESI_SJ_NS4_8TiledMMAINS4_8MMA_AtomIJNS4_10MMA_TraitsINS4_19SM100_MMA_F8F6F4_SSEJSI_SI_fSE_SF_NS4_17integral_constantINS4_4UMMA5MajorELSQ_0EEESR_NSO_INSP_7ScaleInELSS_0EEEST_EEEEEENS4_6LayoutISC_NS5_IJNSA_ILi0EEESX_SX_EEEEENS5_IJNS4_10UnderscoreES10_S10_EEEEENS4_13SM90_TMA_LOADENS4_14ComposedLayoutINS4_7SwizzleILi2ELi4ELi3EEENS4_18smem_ptr_flag_bitsILi8EEENSW_INS5_IJNSA_ILi8EEESG_EEENS5_IJSG_SB_EEEEEEEvNS4_8identityES13_S1D_vS1E_EENS_8epilogue10collective18CollectiveEpilogueINS1G_23Sm100TmaWarpSpecializedILi3ELi2ELi64ELb0ELb0EEEJSH_NS5_IJNSW_ISE_SB_EENSW_ISG_SB_EEEEESI_SJ_SI_SJ_NS1G_6fusion15FusionCallbacksIS1K_NS1O_17LinearCombinationISI_fSI_fLNS_15FloatRoundStyleE2EEESH_S1N_JEEENS4_5SM1004TMEM4LOAD26SM100_TMEM_LOAD_32dp32b64xES13_S1D_NS4_39AutoVectorizingCopyWithAssumedAlignmentILi128EEENS4_14SM90_TMA_STOREES1D_S1Z_S1Z_EEEvvEEEEvNT_6ParamsE)
        /*0044*/ 	.word	0x00000000
.L_30:


//--------------------- .nv.compat                --------------------------
	.section	.nv.compat,"",@"SHT_CUDA_COMPAT_INFO"
	.align	4
        /*0000*/ 	.byte	0x02, 0x09, 0x01, 0x00, 0x02, 0x02, 0x02, 0x00, 0x02, 0x05, 0x05, 0x00, 0x03, 0x07, 0x01, 0x01
        /*0010*/ 	.byte	0x02, 0x03, 0x01, 0x00, 0x02, 0x06, 0x01, 0x00, 0x04, 0x0b, 0x08, 0x00, 0x09, 0x00, 0x00, 0x00
        /*0020*/ 	.byte	0x00, 0x00, 0x00, 0x00


//--------------------- .nv.info._ZN7cutlass13device_kernelINS_4gemm6kernel13GemmUniversalIN4cute5tupleIJiiiiEEENS1_10collective13CollectiveMmaINS1_35MainloopSm100TmaUmmaWarpSpecializedILi9ELi2ELi2ENS5_IJNS4_1CILi1EEESB_SB_EEEEENS5_IJNSA_ILi128EEENSA_ILi192EEENSA_ILi64EEEEEENS_12float_e4m3_tENS5_IJlSB_lEEESI_SJ_NS4_8TiledMMAINS4_8MMA_AtomIJNS4_10MMA_TraitsINS4_19SM100_MMA_F8F6F4_SSEJSI_SI_fSE_SF_NS4_17integral_constantINS4_4UMMA5MajorELSQ_0EEESR_NSO_INSP_7ScaleInELSS_0EEEST_EEEEEENS4_6LayoutISC_NS5_IJNSA_ILi0EEESX_SX_EEEEENS5_IJNS4_10UnderscoreES10_S10_EEEEENS4_13SM90_TMA_LOADENS4_14ComposedLayoutINS4_7SwizzleILi2ELi4ELi3EEENS4_18smem_ptr_flag_bitsILi8EEENSW_INS5_IJNSA_ILi8EEESG_EEENS5_IJSG_SB_EEEEEEEvNS4_8identityES13_S1D_vS1E_EENS_8epilogue10collective18CollectiveEpilogueINS1G_23Sm100TmaWarpSpecializedILi3ELi2ELi64ELb0ELb0EEEJSH_NS5_IJNSW_ISE_SB_EENSW_ISG_SB_EEEEESI_SJ_SI_SJ_NS1G_6fusion15FusionCallbacksIS1K_NS1O_17LinearCombinationISI_fSI_fLNS_15FloatRoundStyleE2EEESH_S1N_JEEENS4_5SM1004TMEM4LOAD26SM100_TMEM_LOAD_32dp32b64xES13_S1D_NS4_39AutoVectorizingCopyWithAssumedAlignmentILi128EEENS4_14SM90_TMA_STOREES1D_S1Z_S1Z_EEEvvEEEEvNT_6ParamsE --------------------------
	.section	.nv.info._ZN7cutlass13device_kernelINS_4gemm6kernel13GemmUniversalIN4cute5tupleIJiiiiEEENS1_10collective13CollectiveMmaINS1_35MainloopSm100TmaUmmaWarpSpecializedILi9ELi2ELi2ENS5_IJNS4_1CILi1EEESB_SB_EEEEENS5_IJNSA_ILi128EEENSA_ILi192EEENSA_ILi64EEEEEENS_12float_e4m3_tENS5_IJlSB_lEEESI_SJ_NS4_8TiledMMAINS4_8MMA_AtomIJNS4_10MMA_TraitsINS4_19SM100_MMA_F8F6F4_SSEJSI_SI_fSE_SF_NS4_17integral_constantINS4_4UMMA5MajorELSQ_0EEESR_NSO_INSP_7ScaleInELSS_0EEEST_EEEEEENS4_6LayoutISC_NS5_IJNSA_ILi0EEESX_SX_EEEEENS5_IJNS4_10UnderscoreES10_S10_EEEEENS4_13SM90_TMA_LOADENS4_14ComposedLayoutINS4_7SwizzleILi2ELi4ELi3EEENS4_18smem_ptr_flag_bitsILi8EEENSW_INS5_IJNSA_ILi8EEESG_EEENS5_IJSG_SB_EEEEEEEvNS4_8identityES13_S1D_vS1E_EENS_8epilogue10collective18CollectiveEpilogueINS1G_23Sm100TmaWarpSpecializedILi3ELi2ELi64ELb0ELb0EEEJSH_NS5_IJNSW_ISE_SB_EENSW_ISG_SB_EEEEESI_SJ_SI_SJ_NS1G_6fusion15FusionCallbacksIS1K_NS1O_17LinearCombinationISI_fSI_fLNS_15FloatRoundStyleE2EEESH_S1N_JEEENS4_5SM1004TMEM4LOAD26SM100_TMEM_LOAD_32dp32b64xES13_S1D_NS4_39AutoVectorizingCopyWithAssumedAlignmentILi128EEENS4_14SM90_TMA_STOREES1D_S1Z_S1Z_EEEvvEEEEvNT_6ParamsE,"",@"SHT_CUDA_INFO"
	.sectionflags	@""
	.align	4


	//----- nvinfo : EIATTR_CUDA_API_VERSION
	.align		4
        /*0000*/ 	.byte	0x04, 0x37
        /*0002*/ 	.short	(.L_32 - .L_31)
.L_31:
        /*0004*/ 	.word	0x00000082


	//----- nvinfo : EIATTR_KPARAM_INFO
	.align		4
.L_32:
        /*0008*/ 	.byte	0x04, 0x17
        /*000a*/ 	.short	(.L_34 - .L_33)
.L_33:
        /*000c*/ 	.word	0x00000000
        /*0010*/ 	.short	0x0000
        /*0012*/ 	.short	0x0000
        /*0014*/ 	.byte	0x00, 0xf0, 0x01, 0x20


	//----- nvinfo : EIATTR_AT_ENTRY_FRAGMENTS
	.align		4
.L_34:
        /*0018*/ 	.byte	0x04, 0x4f
        /*001a*/ 	.short	(.L_36 - .L_35)


	//   ....[0]....
.L_35:
        /*001c*/ 	.word	0x00000006


	//----- nvinfo : EIATTR_RESERVED_SMEM_USED
	.align		4
.L_36:
        /*0020*/ 	.byte	0x01, 0x41
	.zero		2


	//----- nvinfo : EIATTR_SPARSE_MMA_MASK
	.align		4
        /*0024*/ 	.byte	0x03, 0x50
        /*0026*/ 	.short	0x0000


	//----- nvinfo : EIATTR_TCGEN05_1CTA_USED
	.align		4
        /*0028*/ 	.byte	0x01, 0x51
	.zero		2


	//----- nvinfo : EIATTR_MAXREG_COUNT
	.align		4
        /*002c*/ 	.byte	0x03, 0x1b
        /*002e*/ 	.short	0x00ff


	//----- nvinfo : EIATTR_NUM_BARRIERS
	.align		4
        /*0030*/ 	.byte	0x02, 0x4c
        /*0032*/ 	.byte	0x07
	.zero		1


	//----- nvinfo : EIATTR_EXTERNS
	.align		4
        /*0034*/ 	.byte	0x04, 0x0f
        /*0036*/ 	.short	(.L_38 - .L_37)


	//   ....[0]....
	.align		4
.L_37:
        /*0038*/ 	.word	index@(__assertfail)


	//----- nvinfo : EIATTR_MERCURY_ISA_VERSION
	.align		4
.L_38:
        /*003c*/ 	.byte	0x03, 0x5f
        /*003e*/ 	.short	0x0101


	//----- nvinfo : EIATTR_INT_WARP_WIDE_INSTR_OFFSETS
	.align		4
        /*0040*/ 	.byte	0x04, 0x31
        /*0042*/ 	.short	(.L_40 - .L_39)


	//   ....[0]....
.L_39:
        /*0044*/ 	.word	0x00001e50


	//   ....[1]....
        /*0048*/ 	.word	0x00003970


	//   ....[2]....
        /*004c*/ 	.word	0x00003990


	//   ....[3]....
        /*0050*/ 	.word	0x000039c0


	//   ....[4]....
        /*0054*/ 	.word	0x000042f0


	//   ....[5]....
        /*0058*/ 	.word	0x00004360


	//   ....[6]....
        /*005c*/ 	.word	0x00004460


	//   ....[7]....
        /*0060*/ 	.word	0x000044f0


	//   ....[8]....
        /*0064*/ 	.word	0x000046d0


	//   ....[9]....
        /*0068*/ 	.word	0x00004830


	//----- nvinfo : EIATTR_COOP_GROUP_MASK_REGIDS
	.align		4
.L_40:
        /*006c*/ 	.byte	0x04, 0x29
        /*006e*/ 	.short	(.L_42 - .L_41)


	//   ....[0]....
.L_41:
        /*0070*/ 	.word	0xffffffff


	//   ....[1]....
        /*0074*/ 	.word	0xffffffff


	//   ....[2]....
        /*0078*/ 	.word	0xffffffff


	//   ....[3]....
        /*007c*/ 	.word	0xffffffff


	//   ....[4]....
        /*0080*/ 	.word	0xffffffff


	//   ....[5]....
        /*0084*/ 	.word	0xffffffff


	//   ....[6]....
        /*0088*/ 	.word	0xffffffff


	//   ....[7]....
        /*008c*/ 	.word	0xffffffff


	//   ....[8]....
        /*0090*/ 	.word	0xffffffff


	//   ....[9]....
        /*0094*/ 	.word	0xffffffff


	//   ....[10]....
        /*0098*/ 	.word	0xffffffff


	//   ....[11]....
        /*009c*/ 	.word	0xffffffff


	//   ....[12]....
        /*00a0*/ 	.word	0xffffffff


	//----- nvinfo : EIATTR_COOP_GROUP_INSTR_OFFSETS
	.align		4
.L_42:
        /*00a4*/ 	.byte	0x04, 0x28
        /*00a6*/ 	.short	(.L_44 - .L_43)


	//   ....[0]....
.L_43:
        /*00a8*/ 	.word	0x00000090


	//   ....[1]....
        /*00ac*/ 	.word	0x000004d0


	//   ....[2]....
        /*00b0*/ 	.word	0x00000710


	//   ....[3]....
        /*00b4*/ 	.word	0x00000890


	//   ....[4]....
        /*00b8*/ 	.word	0x00000990


	//   ....[5]....
        /*00bc*/ 	.word	0x00000b00


	//   ....[6]....
        /*00c0*/ 	.word	0x00000c60


	//   ....[7]....
        /*00c4*/ 	.word	0x00001d30


	//   ....[8]....
        /*00c8*/ 	.word	0x00002de0


	//   ....[9]....
        /*00cc*/ 	.word	0x00002ff0


	//   ....[10]....
        /*00d0*/ 	.word	0x00003020


	//   ....[11]....
        /*00d4*/ 	.word	0x00003850


	//   ....[12]....
        /*00d8*/ 	.word	0x00003a80


	//----- nvinfo : EIATTR_VRC_CTA_INIT_COUNT
	.align		4
.L_44:
        /*00dc*/ 	.byte	0x02, 0x4a
        /*00de*/ 	.byte	0x80
	.zero		1


	//----- nvinfo : EIATTR_SYSCALL_OFFSETS
	.align		4
        /*00e0*/ 	.byte	0x04, 0x46
        /*00e2*/ 	.short	(.L_46 - .L_45)


	//   ....[0]....
.L_45:
        /*00e4*/ 	.word	0x00005280


	//   ....[1]....
        /*00e8*/ 	.word	0x000053a0


	//   ....[2]....
        /*00ec*/ 	.word	0x00005be0


	//   ....[3]....
        /*00f0*/ 	.word	0x00007230


	//   ....[4]....
        /*00f4*/ 	.word	0x00008870


	//----- nvinfo : EIATTR_MBARRIER_INSTR_OFFSETS
	.align		4
.L_46:
        /*00f8*/ 	.byte	0x04, 0x39
        /*00fa*/ 	.short	(.L_48 - .L_47)


	//   ....[0]....
.L_47:
        /*00fc*/ 	.word	0x000005d0
        /*0100*/ 	.word	0x000000ff
        /*0104*/ 	.word	0x00000000
        /*0108*/ 	.short	0x0100
        /*010a*/ 	.byte	0x05
	.zero		1


	//   ....[1]....
        /*010c*/ 	.word	0x000005e0
        /*0110*/ 	.word	0x000000ff
        /*0114*/ 	.word	0x00000048
        /*0118*/ 	.short	0x0100
        /*011a*/ 	.byte	0x05
	.zero		1


	//   ....[2]....
        /*011c*/ 	.word	0x000005f0
        /*0120*/ 	.word	0x000000ff
        /*0124*/ 	.word	0x00000008
        /*0128*/ 	.short	0x0100
        /*012a*/ 	.byte	0x05
	.zero		1


	//   ....[3]....
        /*012c*/ 	.word	0x00000600
        /*0130*/ 	.word	0x000000ff
        /*0134*/ 	.word	0x00000050
        /*0138*/ 	.short	0x0100
        /*013a*/ 	.byte	0x05
	.zero		1


	//   ....[4]....
        /*013c*/ 	.word	0x00000610
        /*0140*/ 	.word	0x000000ff
        /*0144*/ 	.word	0x00000010
        /*0148*/ 	.short	0x0100
        /*014a*/ 	.byte	0x05
	.zero		1


	//   ....[5]....
        /*014c*/ 	.word	0x00000620
        /*0150*/ 	.word	0x000000ff
        /*0154*/ 	.word	0x00000058
        /*0158*/ 	.short	0x0100
        /*015a*/ 	.byte	0x05
	.zero		1


	//   ....[6]....
        /*015c*/ 	.word	0x00000630
        /*0160*/ 	.word	0x000000ff
        /*0164*/ 	.word	0x00000018
        /*0168*/ 	.short	0x0100
        /*016a*/ 	.byte	0x05
	.zero		1


	//   ....[7]....
        /*016c*/ 	.word	0x00000640
        /*0170*/ 	.word	0x000000ff
        /*0174*/ 	.word	0x00000060
        /*0178*/ 	.short	0x0100
        /*017a*/ 	.byte	0x05
	.zero		1


	//   ....[8]....
        /*017c*/ 	.word	0x00000650
        /*0180*/ 	.word	0x000000ff
        /*0184*/ 	.word	0x00000020
        /*0188*/ 	.short	0x0100
        /*018a*/ 	.byte	0x05
	.zero		1


	//   ....[9]....
        /*018c*/ 	.word	0x00000660
        /*0190*/ 	.word	0x000000ff
        /*0194*/ 	.word	0x00000068
        /*0198*/ 	.short	0x0100
        /*019a*/ 	.byte	0x05
	.zero		1


	//   ....[10]....
        /*019c*/ 	.word	0x00000670
        /*01a0*/ 	.word	0x000000ff
        /*01a4*/ 	.word	0x00000028
        /*01a8*/ 	.short	0x0100
        /*01aa*/ 	.byte	0x05
	.zero		1


	//   ....[11]....
        /*01ac*/ 	.word	0x00000680
        /*01b0*/ 	.word	0x000000ff
        /*01b4*/ 	.word	0x00000070
        /*01b8*/ 	.short	0x0100
        /*01ba*/ 	.byte	0x05
	.zero		1


	//   ....[12]....
        /*01bc*/ 	.word	0x00000690
        /*01c0*/ 	.word	0x000000ff
        /*01c4*/ 	.word	0x00000030
        /*01c8*/ 	.short	0x0100
        /*01ca*/ 	.byte	0x05
	.zero		1


	//   ....[13]....
        /*01cc*/ 	.word	0x000006a0
        /*01d0*/ 	.word	0x000000ff
        /*01d4*/ 	.word	0x00000078
        /*01d8*/ 	.short	0x0100
        /*01da*/ 	.byte	0x05
	.zero		1


	//   ....[14]....
        /*01dc*/ 	.word	0x000006b0
        /*01e0*/ 	.word	0x000000ff
        /*01e4*/ 	.word	0x00000038
        /*01e8*/ 	.short	0x0100
        /*01ea*/ 	.byte	0x05
	.zero		1


	//   ....[15]....
        /*01ec*/ 	.word	0x000006c0
        /*01f0*/ 	.word	0x000000ff
        /*01f4*/ 	.word	0x00000080
        /*01f8*/ 	.short	0x0100
        /*01fa*/ 	.byte	0x05
	.zero		1


	//   ....[16]....
        /*01fc*/ 	.word	0x000006d0
        /*0200*/ 	.word	0x000000ff
        /*0204*/ 	.word	0x00000040
        /*0208*/ 	.short	0x0100
        /*020a*/ 	.byte	0x05
	.zero		1


	//   ....[17]....
        /*020c*/ 	.word	0x000006e0
        /*0210*/ 	.word	0x000000ff
        /*0214*/ 	.word	0x00000088
        /*0218*/ 	.short	0x0100
        /*021a*/ 	.byte	0x05
	.zero		1


	//   ....[18]....
        /*021c*/ 	.word	0x00000820
        /*0220*/ 	.word	0x000000ff
        /*0224*/ 	.word	0x00000090
        /*0228*/ 	.short	0x0100
        /*022a*/ 	.byte	0x07
	.zero		1


	//   ....[19]....
        /*022c*/ 	.word	0x00000830
        /*0230*/ 	.word	0x000000ff
        /*0234*/ 	.word	0x000000a8
        /*0238*/ 	.short	0x0100
        /*023a*/ 	.byte	0x07
	.zero		1


	//   ....[20]....
        /*023c*/ 	.word	0x00000840
        /*0240*/ 	.word	0x000000ff
        /*0244*/ 	.word	0x00000098
        /*0248*/ 	.short	0x0100
        /*024a*/ 	.byte	0x07
	.zero		1


	//   ....[21]....
        /*024c*/ 	.word	0x00000850
        /*0250*/ 	.word	0x000000ff
        /*0254*/ 	.word	0x000000b0
        /*0258*/ 	.short	0x0100
        /*025a*/ 	.byte	0x07
	.zero		1


	//   ....[22]....
        /*025c*/ 	.word	0x00000860
        /*0260*/ 	.word	0x000000ff
        /*0264*/ 	.word	0x000000a0
        /*0268*/ 	.short	0x0100
        /*026a*/ 	.byte	0x07
	.zero		1


	//   ....[23]....
        /*026c*/ 	.word	0x00000870
        /*0270*/ 	.word	0x000000ff
        /*0274*/ 	.word	0x000000b8
        /*0278*/ 	.short	0x0100
        /*027a*/ 	.byte	0x07
	.zero		1


	//   ....[24]....
        /*027c*/ 	.word	0x00000960
        /*0280*/ 	.word	0x000000ff
        /*0284*/ 	.word	0x000000c0
        /*0288*/ 	.short	0x0100
        /*028a*/ 	.byte	0x05
	.zero		1


	//   ....[25]....
        /*028c*/ 	.word	0x00000970
        /*0290*/ 	.word	0x000000ff
        /*0294*/ 	.word	0x000000c8
        /*0298*/ 	.short	0x0100
        /*029a*/ 	.byte	0x05
	.zero		1


	//   ....[26]....
        /*029c*/ 	.word	0x00000ab0
        /*02a0*/ 	.word	0x000000ff
        /*02a4*/ 	.word	0x000000d0
        /*02a8*/ 	.short	0x0100
        /*02aa*/ 	.byte	0x05
	.zero		1


	//   ....[27]....
        /*02ac*/ 	.word	0x00000ac0
        /*02b0*/ 	.word	0x000000ff
        /*02b4*/ 	.word	0x000000e0
        /*02b8*/ 	.short	0x0100
        /*02ba*/ 	.byte	0x05
	.zero		1


	//   ....[28]....
        /*02bc*/ 	.word	0x00000ad0
        /*02c0*/ 	.word	0x000000ff
        /*02c4*/ 	.word	0x000000d8
        /*02c8*/ 	.short	0x0100
        /*02ca*/ 	.byte	0x05
	.zero		1


	//   ....[29]....
        /*02cc*/ 	.word	0x00000ae0
        /*02d0*/ 	.word	0x000000ff
        /*02d4*/ 	.word	0x000000e8
        /*02d8*/ 	.short	0x0100
        /*02da*/ 	.byte	0x05
	.zero		1


	//   ....[30]....
        /*02dc*/ 	.word	0x00000c10
        /*02e0*/ 	.word	0x000000ff
        /*02e4*/ 	.word	0x000000f0
        /*02e8*/ 	.short	0x0100
        /*02ea*/ 	.byte	0x07
	.zero		1


	//   ....[31]....
        /*02ec*/ 	.word	0x00000c20
        /*02f0*/ 	.word	0x000000ff
        /*02f4*/ 	.word	0x00000100
        /*02f8*/ 	.short	0x0100
        /*02fa*/ 	.byte	0x07
	.zero		1


	//   ....[32]....
        /*02fc*/ 	.word	0x00000c30
        /*0300*/ 	.word	0x000000ff
        /*0304*/ 	.word	0x000000f8
        /*0308*/ 	.short	0x0100
        /*030a*/ 	.byte	0x07
	.zero		1


	//   ....[33]....
        /*030c*/ 	.word	0x00000c40
        /*0310*/ 	.word	0x000000ff
        /*0314*/ 	.word	0x00000108
        /*0318*/ 	.short	0x0100
        /*031a*/ 	.byte	0x07
	.zero		1


	//   ....[34]....
        /*031c*/ 	.word	0x00000d30
        /*0320*/ 	.word	0x000000ff
        /*0324*/ 	.word	0x00000110
        /*0328*/ 	.short	0x0100
        /*032a*/ 	.byte	0x05
	.zero		1


	//   ....[35]....
        /*032c*/ 	.word	0x00000d40
        /*0330*/ 	.word	0x000000ff
        /*0334*/ 	.word	0x00000120
        /*0338*/ 	.short	0x0100
        /*033a*/ 	.byte	0x05
	.zero		1


	//   ....[36]....
        /*033c*/ 	.word	0x00000d50
        /*0340*/ 	.word	0x000000ff
        /*0344*/ 	.word	0x00000118
        /*0348*/ 	.short	0x0100
        /*034a*/ 	.byte	0x05
	.zero		1


	//   ....[37]....
        /*034c*/ 	.word	0x00000d60
        /*0350*/ 	.word	0x000000ff
        /*0354*/ 	.word	0x00000128
        /*0358*/ 	.short	0x0100
        /*035a*/ 	.byte	0x05
	.zero		1


	//   ....[38]....
        /*035c*/ 	.word	0x00001630
        /*0360*/ 	.word	0x00000003
        /*0364*/ 	.word	0x00000120
        /*0368*/ 	.short	0x010a
        /*036a*/ 	.byte	0xff
	.zero		1


	//   ....[39]....
        /*036c*/ 	.word	0x00001660
        /*0370*/ 	.word	0x00000003
        /*0374*/ 	.word	0x00000110
        /*0378*/ 	.short	0x0101
        /*037a*/ 	.byte	0xff
	.zero		1


	//   ....[40]....
        /*037c*/ 	.word	0x00001730
        /*0380*/ 	.word	0x000000ff
        /*0384*/ 	.word	0x00000048
        /*0388*/ 	.short	0x010a
        /*038a*/ 	.byte	0x05
	.zero		1


	//   ....[41]....
        /*038c*/ 	.word	0x000017d0
        /*0390*/ 	.word	0x000000ff
        /*0394*/ 	.word	0x00000048
        /*0398*/ 	.short	0x010a
        /*039a*/ 	.byte	0x21
	.zero		1


	//   ....[42]....
        /*039c*/ 	.word	0x00001920
        /*03a0*/ 	.word	0x000000ff
        /*03a4*/ 	.word	0x00000048
        /*03a8*/ 	.short	0x010a
        /*03aa*/ 	.byte	0x08
	.zero		1


	//   ....[43]....
        /*03ac*/ 	.word	0x00001a30
        /*03b0*/ 	.word	0x000000ff
        /*03b4*/ 	.word	0x000000c8
        /*03b8*/ 	.short	0x0101
        /*03ba*/ 	.byte	0x04
	.zero		1


	//   ....[44]....
        /*03bc*/ 	.word	0x00001a50
        /*03c0*/ 	.word	0x000000ff
        /*03c4*/ 	.word	0x00000048
        /*03c8*/ 	.short	0x010a
        /*03ca*/ 	.byte	0x05
	.zero		1


	//   ....[45]....
        /*03cc*/ 	.word	0x00001ad0
        /*03d0*/ 	.word	0x000000ff
        /*03d4*/ 	.word	0x00000048
        /*03d8*/ 	.short	0x010a
        /*03da*/ 	.byte	0x11
	.zero		1


	//   ....[46]....
        /*03dc*/ 	.word	0x00001c20
        /*03e0*/ 	.word	0x000000ff
        /*03e4*/ 	.word	0x00000048
        /*03e8*/ 	.short	0x010a
        /*03ea*/ 	.byte	0x08
	.zero		1


	//   ....[47]....
        /*03ec*/ 	.word	0x00001d60
        /*03f0*/ 	.word	0x00000002
        /*03f4*/ 	.word	0x000000d0
        /*03f8*/ 	.short	0x010a
        /*03fa*/ 	.byte	0xff
	.zero		1


	//   ....[48]....
        /*03fc*/ 	.word	0x00001e20
        /*0400*/ 	.word	0x00000002
        /*0404*/ 	.word	0x00000000
        /*0408*/ 	.short	0x0101
        /*040a*/ 	.byte	0xff
	.zero		1


	//   ....[49]....
        /*040c*/ 	.word	0x00002380
        /*0410*/ 	.word	0x000000ff
        /*0414*/ 	.word	0x00000000
        /*0418*/ 	.short	0x010a
        /*041a*/ 	.byte	0x05
	.zero		1


	//   ....[50]....
        /*041c*/ 	.word	0x00002410
        /*0420*/ 	.word	0x000000ff
        /*0424*/ 	.word	0x00000000
        /*0428*/ 	.short	0x010a
        /*042a*/ 	.byte	0x05
	.zero		1


	//   ....[51]....
        /*042c*/ 	.word	0x000024a0
        /*0430*/ 	.word	0x000000ff
        /*0434*/ 	.word	0x00000000
        /*0438*/ 	.short	0x010a
        /*043a*/ 	.byte	0x05
	.zero		1


	//   ....[52]....
        /*043c*/ 	.word	0x00002530
        /*0440*/ 	.word	0x000000ff
        /*0444*/ 	.word	0x00000000
        /*0448*/ 	.short	0x010a
        /*044a*/ 	.byte	0x05
	.zero		1


	//   ....[53]....
        /*044c*/ 	.word	0x000025c0
        /*0450*/ 	.word	0x000000ff
        /*0454*/ 	.word	0x00000000
        /*0458*/ 	.short	0x010a
        /*045a*/ 	.byte	0x05
	.zero		1


	//   ....[54]....
        /*045c*/ 	.word	0x00002650
        /*0460*/ 	.word	0x000000ff
        /*0464*/ 	.word	0x00000000
        /*0468*/ 	.short	0x010a
        /*046a*/ 	.byte	0x05
	.zero		1


	//   ....[55]....
        /*046c*/ 	.word	0x000026e0
        /*0470*/ 	.word	0x000000ff
        /*0474*/ 	.word	0x00000000
        /*0478*/ 	.short	0x010a
        /*047a*/ 	.byte	0x05
	.zero		1


	//   ....[56]....
        /*047c*/ 	.word	0x00002770
        /*0480*/ 	.word	0x000000ff
        /*0484*/ 	.word	0x00000000
        /*0488*/ 	.short	0x010a
        /*048a*/ 	.byte	0x05
	.zero		1


	//   ....[57]....
        /*048c*/ 	.word	0x00002810
        /*0490*/ 	.word	0x00000000
        /*0494*/ 	.word	0x00000000
        /*0498*/ 	.short	0x010a
        /*049a*/ 	.byte	0xff
	.zero		1


	//   ....[58]....
        /*049c*/ 	.word	0x00002930
        /*04a0*/ 	.word	0x00000000
        /*04a4*/ 	.word	0x00000110
        /*04a8*/ 	.short	0x010a
        /*04aa*/ 	.byte	0xff
	.zero		1


	//   ....[59]....
        /*04ac*/ 	.word	0x00002990
        /*04b0*/ 	.word	0x00000004
        /*04b4*/ 	.word	0x00000000
        /*04b8*/ 	.short	0x0101
        /*04ba*/ 	.byte	0xff
	.zero		1


	//   ....[60]....
        /*04bc*/ 	.word	0x000029b0
        /*04c0*/ 	.word	0x000000ff
        /*04c4*/ 	.word	0x000000e0
        /*04c8*/ 	.short	0x010a
        /*04ca*/ 	.byte	0x05
	.zero		1


	//   ....[61]....
        /*04cc*/ 	.word	0x00002ad0
        /*04d0*/ 	.word	0x00000000
        /*04d4*/ 	.word	0x000000d0
        /*04d8*/ 	.short	0x010a
        /*04da*/ 	.byte	0xff
	.zero		1


	//   ....[62]....
        /*04dc*/ 	.word	0x00002be0
        /*04e0*/ 	.word	0x00000000
        /*04e4*/ 	.word	0x00000000
        /*04e8*/ 	.short	0x0101
        /*04ea*/ 	.byte	0xff
	.zero		1


	//   ....[63]....
        /*04ec*/ 	.word	0x00002c70
        /*04f0*/ 	.word	0x000000ff
        /*04f4*/ 	.word	0x000000e0
        /*04f8*/ 	.short	0x0106
        /*04fa*/ 	.byte	0x05
	.zero		1


	//   ....[64]....
        /*04fc*/ 	.word	0x00002c90
        /*0500*/ 	.word	0x000000ff
        /*0504*/ 	.word	0x000000e0
        /*0508*/ 	.short	0x010a
        /*050a*/ 	.byte	0x05
	.zero		1


	//   ....[65]....
        /*050c*/ 	.word	0x00002d20
        /*0510*/ 	.word	0x000000ff
        /*0514*/ 	.word	0x000000e0
        /*0518*/ 	.short	0x0106
        /*051a*/ 	.byte	0x04
	.zero		1


	//   ....[66]....
        /*051c*/ 	.word	0x00002d60
        /*0520*/ 	.word	0x00000000
        /*0524*/ 	.word	0x000000e0
        /*0528*/ 	.short	0x010a
        /*052a*/ 	.byte	0xff
	.zero		1


	//   ....[67]....
        /*052c*/ 	.word	0x00003260
        /*0530*/ 	.word	0x00000000
        /*0534*/ 	.word	0x000000d0
        /*0538*/ 	.short	0x010a
        /*053a*/ 	.byte	0xff
	.zero		1


	//   ....[68]....
        /*053c*/ 	.word	0x00003370
        /*0540*/ 	.word	0x00000003
        /*0544*/ 	.word	0x00000000
        /*0548*/ 	.short	0x0101
        /*054a*/ 	.byte	0xff
	.zero		1


	//   ....[69]....
        /*054c*/ 	.word	0x00003380
        /*0550*/ 	.word	0x000000ff
        /*0554*/ 	.word	0x00000000
        /*0558*/ 	.short	0x010a
        /*055a*/ 	.byte	0x05
	.zero		1


	//   ....[70]....
        /*055c*/ 	.word	0x000033a0
        /*0560*/ 	.word	0x000000ff
        /*0564*/ 	.word	0x00000100
        /*0568*/ 	.short	0x010a
        /*056a*/ 	.byte	0x0e
	.zero		1


	//   ....[71]....
        /*056c*/ 	.word	0x00003470
        /*0570*/ 	.word	0x000000ff
        /*0574*/ 	.word	0x00000000
        /*0578*/ 	.short	0x010a
        /*057a*/ 	.byte	0x07
	.zero		1


	//   ....[72]....
        /*057c*/ 	.word	0x000035a0
        /*0580*/ 	.word	0x000000ff
        /*0584*/ 	.word	0x00000000
        /*0588*/ 	.short	0x010a
        /*058a*/ 	.byte	0x13
	.zero		1


	//   ....[73]....
        /*058c*/ 	.word	0x000037a0
        /*0590*/ 	.word	0x000000ff
        /*0594*/ 	.word	0x00000000
        /*0598*/ 	.short	0x010a
        /*059a*/ 	.byte	0x05
	.zero		1


	//   ....[74]....
        /*059c*/ 	.word	0x00003830
        /*05a0*/ 	.word	0x000000ff
        /*05a4*/ 	.word	0x00000000
        /*05a8*/ 	.short	0x010a
        /*05aa*/ 	.byte	0x06
	.zero		1


	//   ....[75]....
        /*05ac*/ 	.word	0x00003ca0
        /*05b0*/ 	.word	0x00000000
        /*05b4*/ 	.word	0x000000d0
        /*05b8*/ 	.short	0x010a
        /*05ba*/ 	.byte	0xff
	.zero		1


	//   ....[76]....
        /*05bc*/ 	.word	0x00003d60
        /*05c0*/ 	.word	0x00000000
        /*05c4*/ 	.word	0x00000000
        /*05c8*/ 	.short	0x0101
        /*05ca*/ 	.byte	0xff
	.zero		1


	//   ....[77]....
        /*05cc*/ 	.word	0x00004080
        /*05d0*/ 	.word	0x000000ff
        /*05d4*/ 	.word	0x000000c8
        /*05d8*/ 	.short	0x010a
        /*05da*/ 	.byte	0x07
	.zero		1


	//   ....[78]....
        /*05dc*/ 	.word	0x00004270
        /*05e0*/ 	.word	0x000000ff
        /*05e4*/ 	.word	0x000000a8
        /*05e8*/ 	.short	0x010a
        /*05ea*/ 	.byte	0x07
	.zero		1


	//   ....[79]....
        /*05ec*/ 	.word	0x00004400
        /*05f0*/ 	.word	0x000000ff
        /*05f4*/ 	.word	0x00000090
        /*05f8*/ 	.short	0x010b
        /*05fa*/ 	.byte	0x07
	.zero		1


	//   ....[80]....
        /*05fc*/ 	.word	0x00004410
        /*0600*/ 	.word	0x000000ff
        /*0604*/ 	.word	0x00000000
        /*0608*/ 	.short	0x0101
        /*060a*/ 	.byte	0x08
	.zero		1


	//   ....[81]....
        /*060c*/ 	.word	0x00004420
        /*0610*/ 	.word	0x000000ff
        /*0614*/ 	.word	0x000000b0
        /*0618*/ 	.short	0x010a
        /*061a*/ 	.byte	0x07
	.zero		1


	//   ....[82]....
        /*061c*/ 	.word	0x000045c0
        /*0620*/ 	.word	0x000000ff
        /*0624*/ 	.word	0x00000098
        /*0628*/ 	.short	0x010b
        /*062a*/ 	.byte	0x07
	.zero		1


	//   ....[83]....
        /*062c*/ 	.word	0x00004630
        /*0630*/ 	.word	0x000000ff
        /*0634*/ 	.word	0x00000000
        /*0638*/ 	.short	0x0101
        /*063a*/ 	.byte	0x08
	.zero		1


	//   ....[84]....
        /*063c*/ 	.word	0x00004660
        /*0640*/ 	.word	0x000000ff
        /*0644*/ 	.word	0x000000b8
        /*0648*/ 	.short	0x010a
        /*064a*/ 	.byte	0x07
	.zero		1


	//   ....[85]....
        /*064c*/ 	.word	0x00004870
        /*0650*/ 	.word	0x000000ff
        /*0654*/ 	.word	0x000000a0
        /*0658*/ 	.short	0x010b
        /*065a*/ 	.byte	0x07
	.zero		1


	//   ....[86]....
        /*065c*/ 	.word	0x00004890
        /*0660*/ 	.word	0x000000ff
        /*0664*/ 	.word	0x00000000
        /*0668*/ 	.short	0x0101
        /*066a*/ 	.byte	0x0d
	.zero		1


	//   ....[87]....
        /*066c*/ 	.word	0x000048c0
        /*0670*/ 	.word	0x000000ff
        /*0674*/ 	.word	0x000000a8
        /*0678*/ 	.short	0x010a
        /*067a*/ 	.byte	0x07
	.zero		1


	//   ....[88]....
        /*067c*/ 	.word	0x000048e0
        /*0680*/ 	.word	0x000000ff
        /*0684*/ 	.word	0x000000b0
        /*0688*/ 	.short	0x010a
        /*068a*/ 	.byte	0x07
	.zero		1


	//   ....[89]....
        /*068c*/ 	.word	0x00004920
        /*0690*/ 	.word	0x00000000
        /*0694*/ 	.word	0x000000b8
        /*0698*/ 	.short	0x010a
        /*069a*/ 	.byte	0xff
	.zero		1


	//   ....[90]....
        /*069c*/ 	.word	0x00004c50
        /*06a0*/ 	.word	0x00000000
        /*06a4*/ 	.word	0x000000d0
        /*06a8*/ 	.short	0x010a
        /*06aa*/ 	.byte	0xff
	.zero		1


	//   ....[91]....
        /*06ac*/ 	.word	0x00004d60
        /*06b0*/ 	.word	0x00000000
        /*06b4*/ 	.word	0x00000000
        /*06b8*/ 	.short	0x0101
        /*06ba*/ 	.byte	0xff
	.zero		1


	//   ....[92]....
        /*06bc*/ 	.word	0x00005790
        /*06c0*/ 	.word	0x00000003
        /*06c4*/ 	.word	0x00000090
        /*06c8*/ 	.short	0x010a
        /*06ca*/ 	.byte	0xff
	.zero		1


	//   ....[93]....
        /*06cc*/ 	.word	0x000057d0
        /*06d0*/ 	.word	0x000000bb
        /*06d4*/ 	.word	0x000000f0
        /*06d8*/ 	.short	0x010a
        /*06da*/ 	.byte	0xff
	.zero		1


	//   ....[94]....
        /*06dc*/ 	.word	0x00005900
        /*06e0*/ 	.word	0x00000003
        /*06e4*/ 	.word	0x00000090
        /*06e8*/ 	.short	0x010a
        /*06ea*/ 	.byte	0xff
	.zero		1


	//   ....[95]....
        /*06ec*/ 	.word	0x00005a40
        /*06f0*/ 	.word	0x00000000
        /*06f4*/ 	.word	0x00000000
        /*06f8*/ 	.short	0x0101
        /*06fa*/ 	.byte	0xff
	.zero		1


	//   ....[96]....
        /*06fc*/ 	.word	0x00005ac0
        /*0700*/ 	.word	0x000000bb
        /*0704*/ 	.word	0x000000f0
        /*0708*/ 	.short	0x010a
        /*070a*/ 	.byte	0xff
	.zero		1


	//   ....[97]....
        /*070c*/ 	.word	0x00006ea0
        /*0710*/ 	.word	0x00000004
        /*0714*/ 	.word	0x00000090
        /*0718*/ 	.short	0x010a
        /*071a*/ 	.byte	0xff
	.zero		1


	//   ....[98]....
        /*071c*/ 	.word	0x00006f70
        /*0720*/ 	.word	0x00000004
        /*0724*/ 	.word	0x00000090
        /*0728*/ 	.short	0x010a
        /*072a*/ 	.byte	0xff
	.zero		1


	//   ....[99]....
        /*072c*/ 	.word	0x000070d0
        /*0730*/ 	.word	0x00000003
        /*0734*/ 	.word	0x00000000
        /*0738*/ 	.short	0x0101
        /*073a*/ 	.byte	0xff
	.zero		1


	//   ....[100]....
        /*073c*/ 	.word	0x000084e0
        /*0740*/ 	.word	0x00000003
        /*0744*/ 	.word	0x00000090
        /*0748*/ 	.short	0x010a
        /*074a*/ 	.byte	0xff
	.zero		1


	//   ....[101]....
        /*074c*/ 	.word	0x000085b0
        /*0750*/ 	.word	0x00000003
        /*0754*/ 	.word	0x00000090
        /*0758*/ 	.short	0x010a
        /*075a*/ 	.byte	0xff
	.zero		1


	//   ....[102]....
        /*075c*/ 	.word	0x00008710
        /*0760*/ 	.word	0x00000003
        /*0764*/ 	.word	0x00000000
        /*0768*/ 	.short	0x0101
        /*076a*/ 	.byte	0xff
	.zero		1


	//   ....[103]....
        /*076c*/ 	.word	0x00008c60
        /*0770*/ 	.word	0x000000ff
        /*0774*/ 	.word	0x00000000
        /*0778*/ 	.short	0x0101
        /*077a*/ 	.byte	0x05
	.zero		1


	//   ....[104]....
        /*077c*/ 	.word	0x00009c30
        /*0780*/ 	.word	0x00000003
        /*0784*/ 	.word	0x00000120
        /*0788*/ 	.short	0x010a
        /*078a*/ 	.byte	0xff
	.zero		1


	//   ....[105]....
        /*078c*/ 	.word	0x00009c90
        /*0790*/ 	.word	0x00000002
        /*0794*/ 	.word	0x00000048
        /*0798*/ 	.short	0x010a
        /*079a*/ 	.byte	0xff
	.zero		1


	//   ....[106]....
        /*079c*/ 	.word	0x00009cf0
        /*07a0*/ 	.word	0x00000002
        /*07a4*/ 	.word	0x00000048
        /*07a8*/ 	.short	0x010a
        /*07aa*/ 	.byte	0xff
	.zero		1


	//   ....[107]....
        /*07ac*/ 	.word	0x00009d40
        /*07b0*/ 	.word	0x00000002
        /*07b4*/ 	.word	0x000000d0
        /*07b8*/ 	.short	0x010a
        /*07ba*/ 	.byte	0xff
	.zero		1


	//   ....[108]....
        /*07bc*/ 	.word	0x00009da0
        /*07c0*/ 	.word	0x00000000
        /*07c4*/ 	.word	0x00000000
        /*07c8*/ 	.short	0x010a
        /*07ca*/ 	.byte	0xff
	.zero		1


	//   ....[109]....
        /*07cc*/ 	.word	0x00009e00
        /*07d0*/ 	.word	0x00000000
        /*07d4*/ 	.word	0x00000000
        /*07d8*/ 	.short	0x010a
        /*07da*/ 	.byte	0xff
	.zero		1


	//   ....[110]....
        /*07dc*/ 	.word	0x00009e60
        /*07e0*/ 	.word	0x00000000
        /*07e4*/ 	.word	0x00000000
        /*07e8*/ 	.short	0x010a
        /*07ea*/ 	.byte	0xff
	.zero		1


	//   ....[111]....
        /*07ec*/ 	.word	0x00009ec0
        /*07f0*/ 	.word	0x00000000
        /*07f4*/ 	.word	0x00000000
        /*07f8*/ 	.short	0x010a
        /*07fa*/ 	.byte	0xff
	.zero		1


	//   ....[112]....
        /*07fc*/ 	.word	0x00009f20
        /*0800*/ 	.word	0x00000000
        /*0804*/ 	.word	0x00000000
        /*0808*/ 	.short	0x010a
        /*080a*/ 	.byte	0xff
	.zero		1


	//   ....[113]....
        /*080c*/ 	.word	0x00009f80
        /*0810*/ 	.word	0x00000000
        /*0814*/ 	.word	0x00000000
        /*0818*/ 	.short	0x010a
        /*081a*/ 	.byte	0xff
	.zero		1


	//   ....[114]....
        /*081c*/ 	.word	0x00009fe0
        /*0820*/ 	.word	0x00000000
        /*0824*/ 	.word	0x00000000
        /*0828*/ 	.short	0x010a
        /*082a*/ 	.byte	0xff
	.zero		1


	//   ....[115]....
        /*082c*/ 	.word	0x0000a040
        /*0830*/ 	.word	0x00000000
        /*0834*/ 	.word	0x00000000
        /*0838*/ 	.short	0x010a
        /*083a*/ 	.byte	0xff
	.zero		1


	//   ....[116]....
        /*083c*/ 	.word	0x0000a090
        /*0840*/ 	.word	0x00000000
        /*0844*/ 	.word	0x00000110
        /*0848*/ 	.short	0x010a
        /*084a*/ 	.byte	0xff
	.zero		1


	//   ....[117]....
        /*084c*/ 	.word	0x0000a0f0
        /*0850*/ 	.word	0x00000000
        /*0854*/ 	.word	0x000000e0
        /*0858*/ 	.short	0x010a
        /*085a*/ 	.byte	0xff
	.zero		1


	//   ....[118]....
        /*085c*/ 	.word	0x0000a140
        /*0860*/ 	.word	0x00000000
        /*0864*/ 	.word	0x000000d0
        /*0868*/ 	.short	0x010a
        /*086a*/ 	.byte	0xff
	.zero		1


	//   ....[119]....
        /*086c*/ 	.word	0x0000a1a0
        /*0870*/ 	.word	0x00000000
        /*0874*/ 	.word	0x000000e0
        /*0878*/ 	.short	0x010a
        /*087a*/ 	.byte	0xff
	.zero		1


	//   ....[120]....
        /*087c*/ 	.word	0x0000a1f0
        /*0880*/ 	.word	0x00000000
        /*0884*/ 	.word	0x000000d0
        /*0888*/ 	.short	0x010a
        /*088a*/ 	.byte	0xff
	.zero		1


	//   ....[121]....
        /*088c*/ 	.word	0x0000a250
        /*0890*/ 	.word	0x00000003
        /*0894*/ 	.word	0x00000100
        /*0898*/ 	.short	0x010a
        /*089a*/ 	.byte	0xff
	.zero		1


	//   ....[122]....
        /*089c*/ 	.word	0x0000a2b0
        /*08a0*/ 	.word	0x00000000
        /*08a4*/ 	.word	0x00000000
        /*08a8*/ 	.short	0x010a
        /*08aa*/ 	.byte	0xff
	.zero		1


	//   ....[123]....
        /*08ac*/ 	.word	0x0000a310
        /*08b0*/ 	.word	0x00000000
        /*08b4*/ 	.word	0x00000000
        /*08b8*/ 	.short	0x010a
        /*08ba*/ 	.byte	0xff
	.zero		1


	//   ....[124]....
        /*08bc*/ 	.word	0x0000a370
        /*08c0*/ 	.word	0x00000000
        /*08c4*/ 	.word	0x00000000
        /*08c8*/ 	.short	0x010a
        /*08ca*/ 	.byte	0xff
	.zero		1


	//   ....[125]....
        /*08cc*/ 	.word	0x0000a3c0
        /*08d0*/ 	.word	0x00000000
        /*08d4*/ 	.word	0x000000d0
        /*08d8*/ 	.short	0x010a
        /*08da*/ 	.byte	0xff
	.zero		1


	//   ....[126]....
        /*08dc*/ 	.word	0x0000a420
        /*08e0*/ 	.word	0x00000000
        /*08e4*/ 	.word	0x000000c8
        /*08e8*/ 	.short	0x010a
        /*08ea*/ 	.byte	0xff
	.zero		1


	//   ....[127]....
        /*08ec*/ 	.word	0x0000a480
        /*08f0*/ 	.word	0x00000003
        /*08f4*/ 	.word	0x000000a8
        /*08f8*/ 	.short	0x010a
        /*08fa*/ 	.byte	0xff
	.zero		1


	//   ....[128]....
        /*08fc*/ 	.word	0x0000a4e0
        /*0900*/ 	.word	0x00000003
        /*0904*/ 	.word	0x000000b0
        /*0908*/ 	.short	0x010a
        /*090a*/ 	.byte	0xff
	.zero		1


	//   ....[129]....
        /*090c*/ 	.word	0x0000a540
        /*0910*/ 	.word	0x00000003
        /*0914*/ 	.word	0x000000b8
        /*0918*/ 	.short	0x010a
        /*091a*/ 	.byte	0xff
	.zero		1


	//   ....[130]....
        /*091c*/ 	.word	0x0000a5a0
        /*0920*/ 	.word	0x00000000
        /*0924*/ 	.word	0x000000a8
        /*0928*/ 	.short	0x010a
        /*092a*/ 	.byte	0xff
	.zero		1


	//   ....[131]....
        /*092c*/ 	.word	0x0000a600
        /*0930*/ 	.word	0x00000000
        /*0934*/ 	.word	0x000000b0
        /*0938*/ 	.short	0x010a
        /*093a*/ 	.byte	0xff
	.zero		1


	//   ....[132]....
        /*093c*/ 	.word	0x0000a650
        /*0940*/ 	.word	0x00000000
        /*0944*/ 	.word	0x000000d0
        /*0948*/ 	.short	0x010a
        /*094a*/ 	.byte	0xff
	.zero		1


	//   ....[133]....
        /*094c*/ 	.word	0x0000a6a0
        /*0950*/ 	.word	0x00000003
        /*0954*/ 	.word	0x00000090
        /*0958*/ 	.short	0x010a
        /*095a*/ 	.byte	0xff
	.zero		1


	//   ....[134]....
        /*095c*/ 	.word	0x0000a6f0
        /*0960*/ 	.word	0x000000bb
        /*0964*/ 	.word	0x000000f0
        /*0968*/ 	.short	0x010a
        /*096a*/ 	.byte	0xff
	.zero		1


	//   ....[135]....
        /*096c*/ 	.word	0x0000a740
        /*0970*/ 	.word	0x00000004
        /*0974*/ 	.word	0x00000090
        /*0978*/ 	.short	0x010a
        /*097a*/ 	.byte	0xff
	.zero		1


	//   ....[136]....
        /*097c*/ 	.word	0x0000a790
        /*0980*/ 	.word	0x00000003
        /*0984*/ 	.word	0x00000090
        /*0988*/ 	.short	0x010a
        /*098a*/ 	.byte	0xff
	.zero		1


	//----- nvinfo : EIATTR_NUM_MBARRIERS
	.align		4
.L_48:
        /*098c*/ 	.byte	0x03, 0x38
        /*098e*/ 	.short	0x0026


	//----- nvinfo : EIATTR_EXIT_INSTR_OFFSETS
	.align		4
        /*0990*/ 	.byte	0x04, 0x1c
        /*0992*/ 	.short	(.L_50 - .L_49)


	//   ....[0]....
.L_49:
        /*0994*/ 	.word	0x00002840


	//   ....[1]....
        /*0998*/ 	.word	0x00002d30


	//   ....[2]....
        /*099c*/ 	.word	0x00002d90


	//   ....[3]....
        /*09a0*/ 	.word	0x00003a90


	//   ....[4]....
        /*09a4*/ 	.word	0x00004950


	//   ....[5]....
        /*09a8*/ 	.word	0x00004990


	//   ....[6]....
        /*09ac*/ 	.word	0x00009c20


	//----- nvinfo : EIATTR_MAX_THREADS
	.align		4
.L_50:
        /*09b0*/ 	.byte	0x04, 0x05
        /*09b2*/ 	.short	(.L_52 - .L_51)
.L_51:
        /*09b4*/ 	.word	0x00000100
        /*09b8*/ 	.word	0x00000001
        /*09bc*/ 	.word	0x00000001


	//----- nvinfo : EIATTR_CRS_STACK_SIZE
	.align		4
.L_52:
        /*09c0*/ 	.byte	0x04, 0x1e
        /*09c2*/ 	.short	(.L_54 - .L_53)
.L_53:
        /*09c4*/ 	.word	0x00000000


	//----- nvinfo : EIATTR_CBANK_PARAM_SIZE
	.align		4
.L_54:
        /*09c8*/ 	.byte	0x03, 0x19
        /*09ca*/ 	.short	0x0800


	//----- nvinfo : EIATTR_PARAM_CBANK
	.align		4
        /*09cc*/ 	.byte	0x04, 0x0a
        /*09ce*/ 	.short	(.L_56 - .L_55)
	.align		4
.L_55:
        /*09d0*/ 	.word	index@(.nv.constant0._ZN7cutlass13device_kernelINS_4gemm6kernel13GemmUniversalIN4cute5tupleIJiiiiEEENS1_10collective13CollectiveMmaINS1_35MainloopSm100TmaUmmaWarpSpecializedILi9ELi2ELi2ENS5_IJNS4_1CILi1EEESB_SB_EEEEENS5_IJNSA_ILi128EEENSA_ILi192EEENSA_ILi64EEEEEENS_12float_e4m3_tENS5_IJlSB_lEEESI_SJ_NS4_8TiledMMAINS4_8MMA_AtomIJNS4_10MMA_TraitsINS4_19SM100_MMA_F8F6F4_SSEJSI_SI_fSE_SF_NS4_17integral_constantINS4_4UMMA5MajorELSQ_0EEESR_NSO_INSP_7ScaleInELSS_0EEEST_EEEEEENS4_6LayoutISC_NS5_IJNSA_ILi0EEESX_SX_EEEEENS5_IJNS4_10UnderscoreES10_S10_EEEEENS4_13SM90_TMA_LOADENS4_14ComposedLayoutINS4_7SwizzleILi2ELi4ELi3EEENS4_18smem_ptr_flag_bitsILi8EEENSW_INS5_IJNSA_ILi8EEESG_EEENS5_IJSG_SB_EEEEEEEvNS4_8identityES13_S1D_vS1E_EENS_8epilogue10collective18CollectiveEpilogueINS1G_23Sm100TmaWarpSpecializedILi3ELi2ELi64ELb0ELb0EEEJSH_NS5_IJNSW_ISE_SB_EENSW_ISG_SB_EEEEESI_SJ_SI_SJ_NS1G_6fusion15FusionCallbacksIS1K_NS1O_17LinearCombinationISI_fSI_fLNS_15FloatRoundStyleE2EEESH_S1N_JEEENS4_5SM1004TMEM4LOAD26SM100_TMEM_LOAD_32dp32b64xES13_S1D_NS4_39AutoVectorizingCopyWithAssumedAlignmentILi128EEENS4_14SM90_TMA_STOREES1D_S1Z_S1Z_EEEvvEEEEvNT_6ParamsE)
        /*09d4*/ 	.short	0x0380
        /*09d6*/ 	.short	0x0800


	//----- nvinfo : EIATTR_SW_WAR
	.align		4
.L_56:
        /*09d8*/ 	.byte	0x04, 0x36
        /*09da*/ 	.short	(.L_58 - .L_57)
.L_57:
        /*09dc*/ 	.word	0x00000008
.L_58:


//--------------------- .nv.callgraph             --------------------------
	.section	.nv.callgraph,"",@"SHT_CUDA_CALLGRAPH"
	.align	4
	.sectionentsize	8
	.align		4
        /*0000*/ 	.word	0x00000000
	.align		4
        /*0004*/ 	.word	0xffffffff
	.align		4
        /*0008*/ 	.word	index@(_ZN7cutlass13device_kernelINS_4gemm6kernel13GemmUniversalIN4cute5tupleIJiiiiEEENS1_10collective13CollectiveMmaINS1_35MainloopSm100TmaUmmaWarpSpecializedILi9ELi2ELi2ENS5_IJNS4_1CILi1EEESB_SB_EEEEENS5_IJNSA_ILi128EEENSA_ILi192EEENSA_ILi64EEEEEENS_12float_e4m3_tENS5_IJlSB_lEEESI_SJ_NS4_8TiledMMAINS4_8MMA_AtomIJNS4_10MMA_TraitsINS4_19SM100_MMA_F8F6F4_SSEJSI_SI_fSE_SF_NS4_17integral_constantINS4_4UMMA5MajorELSQ_0EEESR_NSO_INSP_7ScaleInELSS_0EEEST_EEEEEENS4_6LayoutISC_NS5_IJNSA_ILi0EEESX_SX_EEEEENS5_IJNS4_10UnderscoreES10_S10_EEEEENS4_13SM90_TMA_LOADENS4_14ComposedLayoutINS4_7SwizzleILi2ELi4ELi3EEENS4_18smem_ptr_flag_bitsILi8EEENSW_INS5_IJNSA_ILi8EEESG_EEENS5_IJSG_SB_EEEEEEEvNS4_8identityES13_S1D_vS1E_EENS_8epilogue10collective18CollectiveEpilogueINS1G_23Sm100TmaWarpSpecializedILi3ELi2ELi64ELb0ELb0EEEJSH_NS5_IJNSW_ISE_SB_EENSW_ISG_SB_EEEEESI_SJ_SI_SJ_NS1G_6fusion15FusionCallbacksIS1K_NS1O_17LinearCombinationISI_fSI_fLNS_15FloatRoundStyleE2EEESH_S1N_JEEENS4_5SM1004TMEM4LOAD26SM100_TMEM_LOAD_32dp32b64xES13_S1D_NS4_39AutoVectorizingCopyWithAssumedAlignmentILi128EEENS4_14SM90_TMA_STOREES1D_S1Z_S1Z_EEEvvEEEEvNT_6ParamsE)
	.align		4
        /*000c*/ 	.word	index@(__assertfail)
	.align		4
        /*0010*/ 	.word	0x00000000
	.align		4
        /*0014*/ 	.word	0xfffffffe
	.align		4
        /*0018*/ 	.word	0x00000000
	.align		4
        /*001c*/ 	.word	0xfffffffd
	.align		4
        /*0020*/ 	.word	0x00000000
	.align		4
        /*0024*/ 	.word	0xfffffffc


//--------------------- .nv.constant4             --------------------------
	.section	.nv.constant4,"a",@progbits
	.align	8
	.align		8
.nv.constant4:
        /*0000*/ 	.dword	__assertfail
	.align		8
        /*0008*/ 	.dword	__unnamed_1
	.align		8
        /*0010*/ 	.dword	__unnamed_2
	.align		8
        /*0018*/ 	.dword	__unnamed_3
	.align		8
        /*0020*/ 	.dword	_ZN40_INTERNAL_01b09ca9_4_k_cu_01e6b250_215744cuda3std3__45__cpo5beginE
	.align		8
        /*0028*/ 	.dword	_ZN40_INTERNAL_01b09ca9_4_k_cu_01e6b250_215744cuda3std3__45__cpo3endE
	.align		8
        /*0030*/ 	.dword	_ZN40_INTERNAL_01b09ca9_4_k_cu_01e6b250_215744cuda3std3__45__cpo6cbeginE
	.align		8
        /*0038*/ 	.dword	_ZN40_INTERNAL_01b09ca9_4_k_cu_01e6b250_215744cuda3std3__45__cpo4cendE
	.align		8
        /*0040*/ 	.dword	_ZN40_INTERNAL_01b09ca9_4_k_cu_01e6b250_215744cuda3std3__442_GLOBAL__N__01b09ca9_4_k_cu_01e6b250_215746ignoreE
	.align		8
        /*0048*/ 	.dword	_ZN40_INTERNAL_01b09ca9_4_k_cu_01e6b250_215744cuda3std3__419piecewise_constructE
	.align		8
        /*0050*/ 	.dword	_ZN40_INTERNAL_01b09ca9_4_k_cu_01e6b250_215744cuda3std3__48in_placeE
	.align		8
        /*0058*/ 	.dword	_ZN40_INTERNAL_01b09ca9_4_k_cu_01e6b250_215744cuda3std6ranges3__45__cpo4swapE
	.align		8
        /*0060*/ 	.dword	_ZN40_INTERNAL_01b09ca9_4_k_cu_01e6b250_215744cuda3std6ranges3__45__cpo9iter_moveE
	.align		8
        /*0068*/ 	.dword	_ZN40_INTERNAL_01b09ca9_4_k_cu_01e6b250_215744cute7productE
	.align		8
        /*0070*/ 	.dword	_ZN40_INTERNAL_01b09ca9_4_k_cu_01e6b250_215744cute1_E
	.align		8
        /*0078*/ 	.dword	$str$25
	.align		8
        /*0080*/ 	.dword	$str$26
	.align		8
        /*0088*/ 	.dword	$str$27
	.align		8
        /*0090*/ 	.dword	$str$28


//--------------------- .text._ZN7cutlass13device_kernelINS_4gemm6kernel13GemmUniversalIN4cute5tupleIJiiiiEEENS1_10collective13CollectiveMmaINS1_35MainloopSm100TmaUmmaWarpSpecializedILi9ELi2ELi2ENS5_IJNS4_1CILi1EEESB_SB_EEEEENS5_IJNSA_ILi128EEENSA_ILi192EEENSA_ILi64EEEEEENS_12float_e4m3_tENS5_IJlSB_lEEESI_SJ_NS4_8TiledMMAINS4_8MMA_AtomIJNS4_10MMA_TraitsINS4_19SM100_MMA_F8F6F4_SSEJSI_SI_fSE_SF_NS4_17integral_constantINS4_4UMMA5MajorELSQ_0EEESR_NSO_INSP_7ScaleInELSS_0EEEST_EEEEEENS4_6LayoutISC_NS5_IJNSA_ILi0EEESX_SX_EEEEENS5_IJNS4_10UnderscoreES10_S10_EEEEENS4_13SM90_TMA_LOADENS4_14ComposedLayoutINS4_7SwizzleILi2ELi4ELi3EEENS4_18smem_ptr_flag_bitsILi8EEENSW_INS5_IJNSA_ILi8EEESG_EEENS5_IJSG_SB_EEEEEEEvNS4_8identityES13_S1D_vS1E_EENS_8epilogue10collective18CollectiveEpilogueINS1G_23Sm100TmaWarpSpecializedILi3ELi2ELi64ELb0ELb0EEEJSH_NS5_IJNSW_ISE_SB_EENSW_ISG_SB_EEEEESI_SJ_SI_SJ_NS1G_6fusion15FusionCallbacksIS1K_NS1O_17LinearCombinationISI_fSI_fLNS_15FloatRoundStyleE2EEESH_S1N_JEEENS4_5SM1004TMEM4LOAD26SM100_TMEM_LOAD_32dp32b64xES13_S1D_NS4_39AutoVectorizingCopyWithAssumedAlignmentILi128EEENS4_14SM90_TMA_STOREES1D_S1Z_S1Z_EEEvvEEEEvNT_6ParamsE --------------------------
	.section	.text._ZN7cutlass13device_kernelINS_4gemm6kernel13GemmUniversalIN4cute5tupleIJiiiiEEENS1_10collective13CollectiveMmaINS1_35MainloopSm100TmaUmmaWarpSpecializedILi9ELi2ELi2ENS5_IJNS4_1CILi1EEESB_SB_EEEEENS5_IJNSA_ILi128EEENSA_ILi192EEENSA_ILi64EEEEEENS_12float_e4m3_tENS5_IJlSB_lEEESI_SJ_NS4_8TiledMMAINS4_8MMA_AtomIJNS4_10MMA_TraitsINS4_19SM100_MMA_F8F6F4_SSEJSI_SI_fSE_SF_NS4_17integral_constantINS4_4UMMA5MajorELSQ_0EEESR_NSO_INSP_7ScaleInELSS_0EEEST_EEEEEENS4_6LayoutISC_NS5_IJNSA_ILi0EEESX_SX_EEEEENS5_IJNS4_10UnderscoreES10_S10_EEEEENS4_13SM90_TMA_LOADENS4_14ComposedLayoutINS4_7SwizzleILi2ELi4ELi3EEENS4_18smem_ptr_flag_bitsILi8EEENSW_INS5_IJNSA_ILi8EEESG_EEENS5_IJSG_SB_EEEEEEEvNS4_8identityES13_S1D_vS1E_EENS_8epilogue10collective18CollectiveEpilogueINS1G_23Sm100TmaWarpSpecializedILi3ELi2ELi64ELb0ELb0EEEJSH_NS5_IJNSW_ISE_SB_EENSW_ISG_SB_EEEEESI_SJ_SI_SJ_NS1G_6fusion15FusionCallbacksIS1K_NS1O_17LinearCombinationISI_fSI_fLNS_15FloatRoundStyleE2EEESH_S1N_JEEENS4_5SM1004TMEM4LOAD26SM100_TMEM_LOAD_32dp32b64xES13_S1D_NS4_39AutoVectorizingCopyWithAssumedAlignmentILi128EEENS4_14SM90_TMA_STOREES1D_S1Z_S1Z_EEEvvEEEEvNT_6ParamsE,"ax",@progbits
	.align	128
.text._ZN7cutlass13device_kernelINS_4gemm6kernel13GemmUniversalIN4cute5tupleIJiiiiEEENS1_10collective13CollectiveMmaINS1_35MainloopSm100TmaUmmaWarpSpecializedILi9ELi2ELi2ENS5_IJNS4_1CILi1EEESB_SB_EEEEENS5_IJNSA_ILi128EEENSA_ILi192EEENSA_ILi64EEEEEENS_12float_e4m3_tENS5_IJlSB_lEEESI_SJ_NS4_8TiledMMAINS4_8MMA_AtomIJNS4_10MMA_TraitsINS4_19SM100_MMA_F8F6F4_SSEJSI_SI_fSE_SF_NS4_17integral_constantINS4_4UMMA5MajorELSQ_0EEESR_NSO_INSP_7ScaleInELSS_0EEEST_EEEEEENS4_6LayoutISC_NS5_IJNSA_ILi0EEESX_SX_EEEEENS5_IJNS4_10UnderscoreES10_S10_EEEEENS4_13SM90_TMA_LOADENS4_14ComposedLayoutINS4_7SwizzleILi2ELi4ELi3EEENS4_18smem_ptr_flag_bitsILi8EEENSW_INS5_IJNSA_ILi8EEESG_EEENS5_IJSG_SB_EEEEEEEvNS4_8identityES13_S1D_vS1E_EENS_8epilogue10collective18CollectiveEpilogueINS1G_23Sm100TmaWarpSpecializedILi3ELi2ELi64ELb0ELb0EEEJSH_NS5_IJNSW_ISE_SB_EENSW_ISG_SB_EEEEESI_SJ_SI_SJ_NS1G_6fusion15FusionCallbacksIS1K_NS1O_17LinearCombinationISI_fSI_fLNS_15FloatRoundStyleE2EEESH_S1N_JEEENS4_5SM1004TMEM4LOAD26SM100_TMEM_LOAD_32dp32b64xES13_S1D_NS4_39AutoVectorizingCopyWithAssumedAlignmentILi128EEENS4_14SM90_TMA_STOREES1D_S1Z_S1Z_EEEvvEEEEvNT_6ParamsE:
        .type           _ZN7cutlass13device_kernelINS_4gemm6kernel13GemmUniversalIN4cute5tupleIJiiiiEEENS1_10collective13CollectiveMmaINS1_35MainloopSm100TmaUmmaWarpSpecializedILi9ELi2ELi2ENS5_IJNS4_1CILi1EEESB_SB_EEEEENS5_IJNSA_ILi128EEENSA_ILi192EEENSA_ILi64EEEEEENS_12float_e4m3_tENS5_IJlSB_lEEESI_SJ_NS4_8TiledMMAINS4_8MMA_AtomIJNS4_10MMA_TraitsINS4_19SM100_MMA_F8F6F4_SSEJSI_SI_fSE_SF_NS4_17integral_constantINS4_4UMMA5MajorELSQ_0EEESR_NSO_INSP_7ScaleInELSS_0EEEST_EEEEEENS4_6LayoutISC_NS5_IJNSA_ILi0EEESX_SX_EEEEENS5_IJNS4_10UnderscoreES10_S10_EEEEENS4_13SM90_TMA_LOADENS4_14ComposedLayoutINS4_7SwizzleILi2ELi4ELi3EEENS4_18smem_ptr_flag_bitsILi8EEENSW_INS5_IJNSA_ILi8EEESG_EEENS5_IJSG_SB_EEEEEEEvNS4_8identityES13_S1D_vS1E_EENS_8epilogue10collective18CollectiveEpilogueINS1G_23Sm100TmaWarpSpecializedILi3ELi2ELi64ELb0ELb0EEEJSH_NS5_IJNSW_ISE_SB_EENSW_ISG_SB_EEEEESI_SJ_SI_SJ_NS1G_6fusion15FusionCallbacksIS1K_NS1O_17LinearCombinationISI_fSI_fLNS_15FloatRoundStyleE2EEESH_S1N_JEEENS4_5SM1004TMEM4LOAD26SM100_TMEM_LOAD_32dp32b64xES13_S1D_NS4_39AutoVectorizingCopyWithAssumedAlignmentILi128EEENS4_14SM90_TMA_STOREES1D_S1Z_S1Z_EEEvvEEEEvNT_6ParamsE,@function
        .size           _ZN7cutlass13device_kernelINS_4gemm6kernel13GemmUniversalIN4cute5tupleIJiiiiEEENS1_10collective13CollectiveMmaINS1_35MainloopSm100TmaUmmaWarpSpecializedILi9ELi2ELi2ENS5_IJNS4_1CILi1EEESB_SB_EEEEENS5_IJNSA_ILi128EEENSA_ILi192EEENSA_ILi64EEEEEENS_12float_e4m3_tENS5_IJlSB_lEEESI_SJ_NS4_8TiledMMAINS4_8MMA_AtomIJNS4_10MMA_TraitsINS4_19SM100_MMA_F8F6F4_SSEJSI_SI_fSE_SF_NS4_17integral_constantINS4_4UMMA5MajorELSQ_0EEESR_NSO_INSP_7ScaleInELSS_0EEEST_EEEEEENS4_6LayoutISC_NS5_IJNSA_ILi0EEESX_SX_EEEEENS5_IJNS4_10UnderscoreES10_S10_EEEEENS4_13SM90_TMA_LOADENS4_14ComposedLayoutINS4_7SwizzleILi2ELi4ELi3EEENS4_18smem_ptr_flag_bitsILi8EEENSW_INS5_IJNSA_ILi8EEESG_EEENS5_IJSG_SB_EEEEEEEvNS4_8identityES13_S1D_vS1E_EENS_8epilogue10collective18CollectiveEpilogueINS1G_23Sm100TmaWarpSpecializedILi3ELi2ELi64ELb0ELb0EEEJSH_NS5_IJNSW_ISE_SB_EENSW_ISG_SB_EEEEESI_SJ_SI_SJ_NS1G_6fusion15FusionCallbacksIS1K_NS1O_17LinearCombinationISI_fSI_fLNS_15FloatRoundStyleE2EEESH_S1N_JEEENS4_5SM1004TMEM4LOAD26SM100_TMEM_LOAD_32dp32b64xES13_S1D_NS4_39AutoVectorizingCopyWithAssumedAlignmentILi128EEENS4_14SM90_TMA_STOREES1D_S1Z_S1Z_EEEvvEEEEvNT_6ParamsE,(.L_x_171 - _ZN7cutlass13device_kernelINS_4gemm6kernel13GemmUniversalIN4cute5tupleIJiiiiEEENS1_10collective13CollectiveMmaINS1_35MainloopSm100TmaUmmaWarpSpecializedILi9ELi2ELi2ENS5_IJNS4_1CILi1EEESB_SB_EEEEENS5_IJNSA_ILi128EEENSA_ILi192EEENSA_ILi64EEEEEENS_12float_e4m3_tENS5_IJlSB_lEEESI_SJ_NS4_8TiledMMAINS4_8MMA_AtomIJNS4_10MMA_TraitsINS4_19SM100_MMA_F8F6F4_SSEJSI_SI_fSE_SF_NS4_17integral_constantINS4_4UMMA5MajorELSQ_0EEESR_NSO_INSP_7ScaleInELSS_0EEEST_EEEEEENS4_6LayoutISC_NS5_IJNSA_ILi0EEESX_SX_EEEEENS5_IJNS4_10UnderscoreES10_S10_EEEEENS4_13SM90_TMA_LOADENS4_14ComposedLayoutINS4_7SwizzleILi2ELi4ELi3EEENS4_18smem_ptr_flag_bitsILi8EEENSW_INS5_IJNSA_ILi8EEESG_EEENS5_IJSG_SB_EEEEEEEvNS4_8identityES13_S1D_vS1E_EENS_8epilogue10collective18CollectiveEpilogueINS1G_23Sm100TmaWarpSpecializedILi3ELi2ELi64ELb0ELb0EEEJSH_NS5_IJNSW_ISE_SB_EENSW_ISG_SB_EEEEESI_SJ_SI_SJ_NS1G_6fusion15FusionCallbacksIS1K_NS1O_17LinearCombinationISI_fSI_fLNS_15FloatRoundStyleE2EEESH_S1N_JEEENS4_5SM1004TMEM4LOAD26SM100_TMEM_LOAD_32dp32b64xES13_S1D_NS4_39AutoVectorizingCopyWithAssumedAlignmentILi128EEENS4_14SM90_TMA_STOREES1D_S1Z_S1Z_EEEvvEEEEvNT_6ParamsE)
        .other          _ZN7cutlass13device_kernelINS_4gemm6kernel13GemmUniversalIN4cute5tupleIJiiiiEEENS1_10collective13CollectiveMmaINS1_35MainloopSm100TmaUmmaWarpSpecializedILi9ELi2ELi2ENS5_IJNS4_1CILi1EEESB_SB_EEEEENS5_IJNSA_ILi128EEENSA_ILi192EEENSA_ILi64EEEEEENS_12float_e4m3_tENS5_IJlSB_lEEESI_SJ_NS4_8TiledMMAINS4_8MMA_AtomIJNS4_10MMA_TraitsINS4_19SM100_MMA_F8F6F4_SSEJSI_SI_fSE_SF_NS4_17integral_constantINS4_4UMMA5MajorELSQ_0EEESR_NSO_INSP_7ScaleInELSS_0EEEST_EEEEEENS4_6LayoutISC_NS5_IJNSA_ILi0EEESX_SX_EEEEENS5_IJNS4_10UnderscoreES10_S10_EEEEENS4_13SM90_TMA_LOADENS4_14ComposedLayoutINS4_7SwizzleILi2ELi4ELi3EEENS4_18smem_ptr_flag_bitsILi8EEENSW_INS5_IJNSA_ILi8EEESG_EEENS5_IJSG_SB_EEEEEEEvNS4_8identityES13_S1D_vS1E_EENS_8epilogue10collective18CollectiveEpilogueINS1G_23Sm100TmaWarpSpecializedILi3ELi2ELi64ELb0ELb0EEEJSH_NS5_IJNSW_ISE_SB_EENSW_ISG_SB_EEEEESI_SJ_SI_SJ_NS1G_6fusion15FusionCallbacksIS1K_NS1O_17LinearCombinationISI_fSI_fLNS_15FloatRoundStyleE2EEESH_S1N_JEEENS4_5SM1004TMEM4LOAD26SM100_TMEM_LOAD_32dp32b64xES13_S1D_NS4_39AutoVectorizingCopyWithAssumedAlignmentILi128EEENS4_14SM90_TMA_STOREES1D_S1Z_S1Z_EEEvvEEEEvNT_6ParamsE,@"STO_CUDA_ENTRY STV_DEFAULT"
_ZN7cutlass13device_kernelINS_4gemm6kernel13GemmUniversalIN4cute5tupleIJiiiiEEENS1_10collective13CollectiveMmaINS1_35MainloopSm100TmaUmmaWarpSpecializedILi9ELi2ELi2ENS5_IJNS4_1CILi1EEESB_SB_EEEEENS5_IJNSA_ILi128EEENSA_ILi192EEENSA_ILi64EEEEEENS_12float_e4m3_tENS5_IJlSB_lEEESI_SJ_NS4_8TiledMMAINS4_8MMA_AtomIJNS4_10MMA_TraitsINS4_19SM100_MMA_F8F6F4_SSEJSI_SI_fSE_SF_NS4_17integral_constantINS4_4UMMA5MajorELSQ_0EEESR_NSO_INSP_7ScaleInELSS_0EEEST_EEEEEENS4_6LayoutISC_NS5_IJNSA_ILi0EEESX_SX_EEEEENS5_IJNS4_10UnderscoreES10_S10_EEEEENS4_13SM90_TMA_LOADENS4_14ComposedLayoutINS4_7SwizzleILi2ELi4ELi3EEENS4_18smem_ptr_flag_bitsILi8EEENSW_INS5_IJNSA_ILi8EEESG_EEENS5_IJSG_SB_EEEEEEEvNS4_8identityES13_S1D_vS1E_EENS_8epilogue10collective18CollectiveEpilogueINS1G_23Sm100TmaWarpSpecializedILi3ELi2ELi64ELb0ELb0EEEJSH_NS5_IJNSW_ISE_SB_EENSW_ISG_SB_EEEEESI_SJ_SI_SJ_NS1G_6fusion15FusionCallbacksIS1K_NS1O_17LinearCombinationISI_fSI_fLNS_15FloatRoundStyleE2EEESH_S1N_JEEENS4_5SM1004TMEM4LOAD26SM100_TMEM_LOAD_32dp32b64xES13_S1D_NS4_39AutoVectorizingCopyWithAssumedAlignmentILi128EEENS4_14SM90_TMA_STOREES1D_S1Z_S1Z_EEEvvEEEEvNT_6ParamsE:
[----:B------:R-:W1:Y:S01]  /*0000*/  LDC R1, c[0x0][0x37c] ;  /* 0x0000df00ff017b82 */ /* 0x000e620000000800 */
[----:B------:R-:W2:Y:S01]  /*0010*/  S2R R180, SR_TID.X ;  /* 0x0000000000b47919 */ /* 0x000ea20000002100 */
[----:B------:R-:W3:Y:S01]  /*0020*/  LDCU.64 UR4, c[0x0][0x890] ;  /* 0x00011200ff0477ac */ /* 0x000ee20008000a00 */
[----:B------:R-:W-:Y:S02]  /*0030*/  PRMT R167, RZ, 0x7610, R167 ;  /* 0x00007610ffa77816 */ /* 0x000fe400000000a7 */
[----:B------:R-:W-:Y:S01]  /*0040*/  ELECT P5, URZ, PT ;  /* 0x0000000000ff782f */ /* 0x000fe200038a0000 */
[----:B------:R-:W4:Y:S01]  /*0050*/  LDCU.64 UR46, c[0x0][0x358] ;  /* 0x00006b00ff2e77ac */ /* 0x000f220008000a00 */
[----:B---3--:R-:W-:-:S04]  /*0060*/  UISETP.NE.U32.AND UP0, UPT, UR4, URZ, UPT ;  /* 0x000000ff0400728c */ /* 0x008fc8000bf05070 */
[----:B------:R-:W-:Y:S01]  /*0070*/  UISETP.NE.AND.EX UP0, UPT, UR5, URZ, UPT, UP0 ;  /* 0x000000ff0500728c */ /* 0x000fe2000bf05300 */
[----:B--2---:R-:W-:-:S05]  /*0080*/  SHF.R.U32.HI R168, RZ, 0x5, R180 ;  /* 0x00000005ffa87819 */ /* 0x004fca00000116b4 */
[----:B------:R-:W2:Y:S02]  /*0090*/  SHFL.IDX PT, R0, R168, RZ, 0x1f ;  /* 0x00001fffa8007589 */ /* 0x000ea400000e0000 */
[----:B--2---:R-:W-:Y:S01]  /*00a0*/  R2UR UR8, R0 ;  /* 0x00000000000872ca */ /* 0x004fe200000e0000 */
[----:B-1--4-:R-:W-:-:S14]  /*00b0*/  BRA.U UP0, `(.L_x_0) ;  /* 0x00000001002c7547 */ /* 0x012fdc000b800000 */
[----:B------:R-:W1:Y:S02]  /*00c0*/  LDCU.64 UR6, c[0x0][0x888] ;  /* 0x00011100ff0677ac */ /* 0x000e640008000a00 */
[----:B-1----:R-:W-:-:S04]  /*00d0*/  UISETP.NE.U32.AND UP0, UPT, UR6, URZ, UPT ;  /* 0x000000ff0600728c */ /* 0x002fc8000bf05070 */
[----:B------:R-:W-:-:S09]  /*00e0*/  UISETP.NE.AND.EX UP0, UPT, UR7, URZ, UPT, UP0 ;  /* 0x000000ff0700728c */ /* 0x000fd2000bf05300 */
[----:B------:R-:W-:Y:S05]  /*00f0*/  BRA.U !UP0, `(.L_x_1) ;  /* 0x0000000108107547 */ /* 0x000fea000b800000 */
[----:B------:R-:W1:Y:S02]  /*0100*/  LDC.64 R2, c[0x0][0x888] ;  /* 0x00022200ff027b82 */ /* 0x000e640000000a00 */
[----:B-1----:R1:W5:Y:S01]  /*0110*/  LDG.E R81, desc[UR46][R2.64] ;  /* 0x0000002e02517981 */ /* 0x002362000c1e1900 */
[----:B------:R-:W-:Y:S01]  /*0120*/  HFMA2 R167, -RZ, RZ, 0, 5.9604644775390625e-08 ;  /* 0x00000001ffa77431 */ /* 0x000fe200000001ff */
[----:B------:R-:W-:Y:S05]  /*0130*/  BRA `(.L_x_0) ;  /* 0x00000000000c7947 */ /* 0x000fea0003800000 */
.L_x_1:
[----:B------:R-:W1:Y:S01]  /*0140*/  LDCU UR6, c[0x0][0x880] ;  /* 0x00011000ff0677ac */ /* 0x000e620008000800 */
[----:B------:R-:W-:Y:S01]  /*0150*/  HFMA2 R167, -RZ, RZ, 0, 5.9604644775390625e-08 ;  /* 0x00000001ffa77431 */ /* 0x000fe200000001ff */
[----:B-1----:R-:W-:-:S07]  /*0160*/  MOV R81, UR6 ;  /* 0x0000000600517c02 */ /* 0x002fce0008000f00 */
.L_x_0:
[----:B------:R-:W2:Y:S02]  /*0170*/  LDCU.64 UR6, c[0x0][0x8b0] ;  /* 0x00011600ff0677ac */ /* 0x000ea40008000a00 */
[----:B--2---:R-:W-:-:S04]  /*0180*/  UISETP.NE.U32.AND UP0, UPT, UR6, URZ, UPT ;  /* 0x000000ff0600728c */ /* 0x004fc8000bf05070 */
[----:B------:R-:W-:-:S09]  /*0190*/  UISETP.NE.AND.EX UP0, UPT, UR7, URZ, UPT, UP0 ;  /* 0x000000ff0700728c */ /* 0x000fd2000bf05300 */
[----:B------:R-:W-:Y:S05]  /*01a0*/  BRA.U UP0, `(.L_x_2) ;  /* 0x0000000100247547 */ /* 0x000fea000b800000 */
[----:B------:R-:W2:Y:S02]  /*01b0*/  LDCU.64 UR6, c[0x0][0x8a8] ;  /* 0x00011500ff0677ac */ /* 0x000ea40008000a00 */
[----:B--2---:R-:W-:-:S04]  /*01c0*/  UISETP.NE.U32.AND UP0, UPT, UR6, URZ, UPT ;  /* 0x000000ff0600728c */ /* 0x004fc8000bf05070 */
[----:B------:R-:W-:-:S09]  /*01d0*/  UISETP.NE.AND.EX UP0, UPT, UR7, URZ, UPT, UP0 ;  /* 0x000000ff0700728c */ /* 0x000fd2000bf05300 */
[----:B------:R-:W-:Y:S05]  /*01e0*/  BRA.U !UP0, `(.L_x_3) ;  /* 0x00000001080c7547 */ /* 0x000fea000b800000 */
[----:B------:R-:W2:Y:S02]  /*01f0*/  LDC.64 R76, c[0x0][0x8a8] ;  /* 0x00022a00ff4c7b82 */ /* 0x000ea40000000a00 */
[----:B--2---:R2:W5:Y:S01]  /*0200*/  LDG.E R76, desc[UR46][R76.64] ;  /* 0x0000002e4c4c7981 */ /* 0x004562000c1e1900 */
[----:B------:R-:W-:Y:S05]  /*0210*/  BRA `(.L_x_2) ;  /* 0x0000000000087947 */ /* 0x000fea0003800000 */
.L_x_3:
[----:B------:R-:W2:Y:S02]  /*0220*/  LDCU UR6, c[0x0][0x8a0] ;  /* 0x00011400ff0677ac */ /* 0x000ea40008000800 */
[----:B--2---:R-:W-:Y:S02]  /*0230*/  MOV R76, UR6 ;  /* 0x00000006004c7c02 */ /* 0x004fe40008000f00 */
.L_x_2:
[----:B------:R-:W-:Y:S01]  /*0240*/  IMAD.U32 R0, RZ, RZ, UR8 ;  /* 0x00000008ff007e24 */ /* 0x000fe2000f8e00ff */
[----:B------:R-:W-:Y:S04]  /*0250*/  BSSY.RECONVERGENT B0, `(.L_x_4) ;  /* 0x000000c000007945 */ /* 0x000fe80003800200 */
[C---:B------:R-:W-:Y:S02]  /*0260*/  ISETP.NE.OR P1, PT, R0.reuse, 0x1, !P5 ;  /* 0x000000010000780c */ /* 0x040fe40006f25670 */
[----:B------:R-:W-:-:S11]  /*0270*/  ISETP.NE.OR P0, PT, R0, 0x3, !P5 ;  /* 0x000000030000780c */ /* 0x000fd60006f05670 */
[----:B------:R-:W-:Y:S05]  /*0280*/  @P1 BRA `(.L_x_5) ;  /* 0x0000000000201947 */ /* 0x000fea0003800000 */
[----:B------:R-:W3:Y:S02]  /*0290*/  LDCU.64 UR6, c[0x0][0x348] ;  /* 0x00006900ff0677ac */ /* 0x000ee40008000a00 */
[----:B---3--:R-:W-:Y:S02]  /*02a0*/  UIADD3 UR10, UP1, UPT, UR6, 0x80, URZ ;  /* 0x00000080060a7890 */ /* 0x008fe4000ff3e0ff */
[----:B------:R-:W-:Y:S02]  /*02b0*/  UIADD3 UR6, UP0, UPT, UR6, 0x180, URZ ;  /* 0x0000018006067890 */ /* 0x000fe4000ff1e0ff */
[----:B------:R-:W-:Y:S02]  /*02c0*/  UIADD3.X UR11, UPT, UPT, URZ, UR7, URZ, UP1, !UPT ;  /* 0x00000007ff0b7290 */ /* 0x000fe40008ffe4ff */
[----:B------:R-:W-:-:S07]  /*02d0*/  UIADD3.X UR7, UPT, UPT, URZ, UR7, URZ, UP0, !UPT ;  /* 0x00000007ff077290 */ /* 0x000fce00087fe4ff */
[----:B------:R3:W-:Y:S02]  /*02e0*/  UTMACCTL.PF [UR10] ;  /* 0x000000000a0079b9 */ /* 0x0007e40008040000 */
[----:B------:R3:W-:Y:S02]  /*02f0*/  UTMACCTL.PF [UR6] ;  /* 0x00000000060079b9 */ /* 0x0007e40008040000 */
[----:B---3--:R-:W-:Y:S01]  /*0300*/  NOP ;  /* 0x0000000000007918 */ /* 0x008fe20000000000 */
.L_x_5:
[----:B------:R-:W-:Y:S05]  /*0310*/  BSYNC.RECONVERGENT B0 ;  /* 0x0000000000007941 */ /* 0x000fea0003800200 */
.L_x_4:
[----:B------:R-:W-:Y:S04]  /*0320*/  BSSY.RECONVERGENT B0, `(.L_x_6) ;  /* 0x000000a000007945 */ /* 0x000fe80003800200 */
        /* <DEDUP_REMOVED lines=9> */
.L_x_7:
[----:B------:R-:W-:Y:S05]  /*03c0*/  BSYNC.RECONVERGENT B0 ;  /* 0x0000000000007941 */ /* 0x000fea0003800200 */
.L_x_6:
[----:B------:R-:W3:Y:S01]  /*03d0*/  LDCU.64 UR6, c[0x0][0x888] ;  /* 0x00011100ff0677ac */ /* 0x000ee20008000a00 */
[----:B------:R-:W-:Y:S02]  /*03e0*/  UISETP.EQ.U32.AND UP1, UPT, UR4, URZ, UPT ;  /* 0x000000ff0400728c */ /* 0x000fe4000bf22070 */
[----:B------:R-:W-:Y:S02]  /*03f0*/  UPLOP3.LUT UP2, UPT, UPT, UPT, UPT, 0x80, 0x8 ;  /* 0x000000000008789c */ /* 0x000fe40003f4f070 */
[----:B---3--:R-:W-:-:S04]  /*0400*/  UISETP.NE.U32.AND UP0, UPT, UR6, URZ, UPT ;  /* 0x000000ff0600728c */ /* 0x008fc8000bf05070 */
[----:B------:R-:W-:-:S04]  /*0410*/  UISETP.NE.AND.EX UP0, UPT, UR7, URZ, UPT, UP0 ;  /* 0x000000ff0700728c */ /* 0x000fc8000bf05300 */
[----:B------:R-:W-:-:S04]  /*0420*/  UISETP.EQ.OR.EX UP3, UPT, UR5, URZ, !UP0, UP1 ;  /* 0x000000ff0500728c */ /* 0x000fc8000c762710 */
[----:B------:R-:W-:-:S05]  /*0430*/  UP2UR UR51, UPR, URZ, 0x8 ;  /* 0x00000008ff337883 */ /* 0x000fca0008000000 */
[----:B------:R-:W-:Y:S07]  /*0440*/  BRA.U !UP3, `(.L_x_8) ;  /* 0x000000010b207547 */ /* 0x000fee000b800000 */
[----:B------:R-:W-:Y:S01]  /*0450*/  UISETP.NE.U32.AND UP2, UPT, UR4, URZ, UPT ;  /* 0x000000ff0400728c */ /* 0x000fe2000bf45070 */
[----:B-----5:R-:W-:Y:S01]  /*0460*/  FSETP.NEU.AND P0, PT, R81, RZ, PT ;  /* 0x000000ff5100720b */ /* 0x020fe20003f0d000 */
[----:B------:R-:W-:Y:S02]  /*0470*/  USEL UR4, URZ, 0xffffffff, UP0 ;  /* 0xffffffffff047887 */ /* 0x000fe40008000000 */
[----:B------:R-:W-:-:S10]  /*0480*/  UISETP.NE.AND.EX UP2, UPT, UR5, URZ, UPT, UP2 ;  /* 0x000000ff0500728c */ /* 0x000fd4000bf45320 */
[----:B------:R-:W-:Y:S01]  /*0490*/  VOTEU.ANY UP1, P0 ;  /* 0x0000000000ff7886 */ /* 0x000fe20000020100 */
[----:B------:R-:W-:-:S04]  /*04a0*/  @!UP2 USEL UR4, URZ, 0xffffffff, UP1 ;  /* 0xffffffffff04a887 */ /* 0x000fc80008800000 */
[----:B------:R-:W-:-:S04]  /*04b0*/  ULOP3.LUT UR4, UR4, 0x1, URZ, 0xc0, !UPT ;  /* 0x0000000104047892 */ /* 0x000fc8000f8ec0ff */
[----:B------:R-:W-:-:S11]  /*04c0*/  UISETP.NE.U32.AND UP2, UPT, UR4, 0x1, UPT ;  /* 0x000000010400788c */ /* 0x000fd6000bf45070 */
.L_x_8:
[----:B-1----:R-:W1:Y:S01]  /*04d0*/  SHFL.IDX PT, R2, R168, RZ, 0x1f ;  /* 0x00001fffa8027589 */ /* 0x002e6200000e0000 */
[----:B------:R-:W-:-:S04]  /*04e0*/  UISETP.NE.AND UP1, UPT, UR8, 0x2, UPT ;  /* 0x000000020800788c */ /* 0x000fc8000bf25270 */
[----:B------:R-:W-:Y:S01]  /*04f0*/  USEL UR6, URZ, 0x1, UP1 ;  /* 0x00000001ff067887 */ /* 0x000fe20008800000 */
[----:B-1----:R-:W-:-:S13]  /*0500*/  ISETP.NE.AND P0, PT, R2, RZ, PT ;  /* 0x000000ff0200720c */ /* 0x002fda0003f05270 */
[----:B------:R-:W-:Y:S05]  /*0510*/  @P0 BRA `(.L_x_9) ;  /* 0x00000000007c0947 */ /* 0x000fea0003800000 */
[----:B------:R-:W-:Y:S01]  /*0520*/  ELECT P0, URZ, PT ;  /* 0x0000000000ff782f */ /* 0x000fe20003800000 */
[----:B------:R-:W-:-:S12]  /*0530*/  BSSY.RECONVERGENT B0, `(.L_x_9) ;  /* 0x000001d000007945 */ /* 0x000fd80003800200 */
[----:B------:R-:W-:Y:S05]  /*0540*/  @!P0 BRA `(.L_x_10) ;  /* 0x00000000006c8947 */ /* 0x000fea0003800000 */
[----:B------:R-:W1:Y:S01]  /*0550*/  S2UR UR5, SR_CgaCtaId ;  /* 0x00000000000579c3 */ /* 0x000e620000008800 */
[----:B------:R-:W-:Y:S01]  /*0560*/  UMOV UR7, 0x400 ;  /* 0x0000040000077882 */ /* 0x000fe20000000000 */
[----:B------:R-:W-:Y:S02]  /*0570*/  UMOV UR4, 0x1 ;  /* 0x0000000100047882 */ /* 0x000fe40000000000 */
[----:B------:R-:W-:-:S04]  /*0580*/  UIADD3 UR10, UPT, UPT, -UR4, 0x100000, URZ ;  /* 0x00100000040a7890 */ /* 0x000fc8000fffe1ff */
[----:B------:R-:W-:Y:S02]  /*0590*/  USHF.L.U32 UR11, UR10, 0xb, URZ ;  /* 0x0000000b0a0b7899 */ /* 0x000fe400080006ff */
[----:B------:R-:W-:Y:S02]  /*05a0*/  USHF.L.U32 UR10, UR10, 0x1, URZ ;  /* 0x000000010a0a7899 */ /* 0x000fe400080006ff */
[----:B-1----:R-:W-:Y:S01]  /*05b0*/  ULEA UR5, UR5, UR7, 0x18 ;  /* 0x0000000705057291 */ /* 0x002fe2000f8ec0ff */
[----:B------:R-:W1:Y:S11]  /*05c0*/  FENCE.VIEW.ASYNC.S ;  /* 0x00000000000073c6 */ /* 0x000e760000000000 */
[----:B-1----:R1:W3:Y:S01]  /*05d0*/  SYNCS.EXCH.64 URZ, [UR5], UR10 ;  /* 0x0000000a05ff75b2 */ /* 0x0022e20008000100 */
[----:B------:R1:W4:Y:S01]  /*05e0*/  SYNCS.EXCH.64 URZ, [UR5+0x48], UR10 ;  /* 0x0000480a05ff75b2 */ /* 0x0003220008000100 */
[----:B------:R1:W1:Y:S01]  /*05f0*/  SYNCS.EXCH.64 URZ, [UR5+0x8], UR10 ;  /* 0x0000080a05ff75b2 */ /* 0x0002620008000100 */
        /* <DEDUP_REMOVED lines=15> */
[----:B------:R-:W-:Y:S01]  /*06f0*/  NOP ;  /* 0x0000000000007918 */ /* 0x000fe20000000000 */
.L_x_10:
[----:B-1----:R-:W-:Y:S05]  /*0700*/  BSYNC.RECONVERGENT B0 ;  /* 0x0000000000007941 */ /* 0x002fea0003800200 */
.L_x_9:
[----:B------:R-:W1:Y:S01]  /*0710*/  SHFL.IDX PT, R2, R168, RZ, 0x1f ;  /* 0x00001fffa8027589 */ /* 0x000e6200000e0000 */
[----:B------:R-:W-:Y:S01]  /*0720*/  NOP ;  /* 0x0000000000007918 */ /* 0x000fe20000000000 */
[----:B-1----:R-:W-:-:S13]  /*0730*/  ISETP.NE.AND P0, PT, R2, 0x1, PT ;  /* 0x000000010200780c */ /* 0x002fda0003f05270 */
[----:B------:R-:W-:Y:S05]  /*0740*/  @P0 BRA `(.L_x_11) ;  /* 0x0000000000500947 */ /* 0x000fea0003800000 */
[----:B------:R-:W1:Y:S01]  /*0750*/  S2UR UR7, SR_CgaCtaId ;  /* 0x00000000000779c3 */ /* 0x000e620000008800 */
[----:B------:R-:W-:Y:S01]  /*0760*/  UMOV UR9, 0x400 ;  /* 0x0000040000097882 */ /* 0x000fe20000000000 */
[----:B------:R-:W-:Y:S01]  /*0770*/  UMOV UR5, 0x20 ;  /* 0x0000002000057882 */ /* 0x000fe20000000000 */
[----:B------:R-:W-:Y:S01]  /*0780*/  UMOV UR4, 0x80 ;  /* 0x0000008000047882 */ /* 0x000fe20000000000 */
[----:B------:R-:W-:-:S04]  /*0790*/  UIADD3 UR10, UPT, UPT, -UR5, 0x100000, URZ ;  /* 0x00100000050a7890 */ /* 0x000fc8000fffe1ff */
[----:B------:R-:W-:Y:S02]  /*07a0*/  USHF.L.U32 UR11, UR10, 0xb, URZ ;  /* 0x0000000b0a0b7899 */ /* 0x000fe400080006ff */
[----:B------:R-:W-:Y:S02]  /*07b0*/  USHF.L.U32 UR10, UR10, 0x1, URZ ;  /* 0x000000010a0a7899 */ /* 0x000fe400080006ff */
[----:B------:R-:W-:-:S04]  /*07c0*/  UIADD3 UR4, UPT, UPT, -UR4, 0x100000, URZ ;  /* 0x0010000004047890 */ /* 0x000fc8000fffe1ff */
[----:B------:R-:W-:Y:S02]  /*07d0*/  USHF.L.U32 UR5, UR4, 0xb, URZ ;  /* 0x0000000b04057899 */ /* 0x000fe400080006ff */
[----:B------:R-:W-:Y:S01]  /*07e0*/  USHF.L.U32 UR4, UR4, 0x1, URZ ;  /* 0x0000000104047899 */ /* 0x000fe200080006ff */
[----:B------:R-:W-:Y:S01]  /*07f0*/  ELECT P0, URZ, PT ;  /* 0x0000000000ff782f */ /* 0x000fe20003800000 */
[----:B-1----:R-:W-:Y:S01]  /*0800*/  ULEA UR7, UR7, UR9, 0x18 ;  /* 0x0000000907077291 */ /* 0x002fe2000f8ec0ff */
[----:B------:R-:W1:Y:S11]  /*0810*/  FENCE.VIEW.ASYNC.S ;  /* 0x00000000000073c6 */ /* 0x000e760000000000 */
[----:B-1----:R1:W1:Y:S01]  /*0820*/  SYNCS.EXCH.64 URZ, [UR7+0x90], UR10 ;  /* 0x0000900a07ff75b2 */ /* 0x0022620008000100 */
[----:B------:R1:W1:Y:S01]  /*0830*/  SYNCS.EXCH.64 URZ, [UR7+0xa8], UR4 ;  /* 0x0000a80407ff75b2 */ /* 0x0002620008000100 */
[----:B------:R1:W1:Y:S01]  /*0840*/  SYNCS.EXCH.64 URZ, [UR7+0x98], UR10 ;  /* 0x0000980a07ff75b2 */ /* 0x0002620008000100 */
[----:B------:R1:W1:Y:S01]  /*0850*/  SYNCS.EXCH.64 URZ, [UR7+0xb0], UR4 ;  /* 0x0000b00407ff75b2 */ /* 0x0002620008000100 */
[----:B------:R1:W1:Y:S01]  /*0860*/  SYNCS.EXCH.64 URZ, [UR7+0xa0], UR10 ;  /* 0x0000a00a07ff75b2 */ /* 0x0002620008000100 */
[----:B------:R1:W1:Y:S01]  /*0870*/  SYNCS.EXCH.64 URZ, [UR7+0xb8], UR4 ;  /* 0x0000b80407ff75b2 */ /* 0x0002620008000100 */
[----:B------:R-:W-:Y:S01]  /*0880*/  NOP ;  /* 0x0000000000007918 */ /* 0x000fe20000000000 */
.L_x_11:
[----:B------:R-:W2:Y:S01]  /*0890*/  SHFL.IDX PT, R2, R168, RZ, 0x1f ;  /* 0x00001fffa8027589 */ /* 0x000ea200000e0000 */
[----:B------:R-:W-:Y:S01]  /*08a0*/  NOP ;  /* 0x0000000000007918 */ /* 0x000fe20000000000 */
[----:B--2---:R-:W-:-:S13]  /*08b0*/  ISETP.NE.AND P0, PT, R2, 0x3, PT ;  /* 0x000000030200780c */ /* 0x004fda0003f05270 */
[----:B------:R-:W-:Y:S05]  /*08c0*/  @P0 BRA `(.L_x_12) ;  /* 0x0000000000300947 */ /* 0x000fea0003800000 */
[----:B-1----:R-:W1:Y:S01]  /*08d0*/  S2UR UR5, SR_CgaCtaId ;  /* 0x00000000000579c3 */ /* 0x002e620000008800 */
[----:B------:R-:W-:Y:S01]  /*08e0*/  UMOV UR7, 0x400 ;  /* 0x0000040000077882 */ /* 0x000fe20000000000 */
[----:B------:R-:W-:Y:S01]  /*08f0*/  UMOV UR4, 0x20 ;  /* 0x0000002000047882 */ /* 0x000fe20000000000 */
[----:B------:R-:W-:Y:S01]  /*0900*/  ELECT P0, URZ, PT ;  /* 0x0000000000ff782f */ /* 0x000fe20003800000 */
[----:B------:R-:W-:-:S04]  /*0910*/  UIADD3 UR10, UPT, UPT, -UR4, 0x100000, URZ ;  /* 0x00100000040a7890 */ /* 0x000fc8000fffe1ff */
[----:B------:R-:W-:Y:S02]  /*0920*/  USHF.L.U32 UR11, UR10, 0xb, URZ ;  /* 0x0000000b0a0b7899 */ /* 0x000fe400080006ff */
[----:B------:R-:W-:Y:S02]  /*0930*/  USHF.L.U32 UR10, UR10, 0x1, URZ ;  /* 0x000000010a0a7899 */ /* 0x000fe400080006ff */
[----:B-1----:R-:W-:Y:S01]  /*0940*/  ULEA UR5, UR5, UR7, 0x18 ;  /* 0x0000000705057291 */ /* 0x002fe2000f8ec0ff */
[----:B------:R-:W1:Y:S11]  /*0950*/  FENCE.VIEW.ASYNC.S ;  /* 0x00000000000073c6 */ /* 0x000e760000000000 */
[----:B-1----:R2:W1:Y:S01]  /*0960*/  SYNCS.EXCH.64 URZ, [UR5+0xc0], UR10 ;  /* 0x0000c00a05ff75b2 */ /* 0x0024620008000100 */
[----:B------:R2:W1:Y:S02]  /*0970*/  SYNCS.EXCH.64 URZ, [UR5+0xc8], UR10 ;  /* 0x0000c80a05ff75b2 */ /* 0x0004640008000100 */
[----:B--2---:R-:W-:Y:S01]  /*0980*/  NOP ;  /* 0x0000000000007918 */ /* 0x004fe20000000000 */
.L_x_12:
[----:B------:R-:W2:Y:S01]  /*0990*/  SHFL.IDX PT, R2, R168, RZ, 0x1f ;  /* 0x00001fffa8027589 */ /* 0x000ea200000e0000 */
[----:B------:R-:W-:Y:S01]  /*09a0*/  NOP ;  /* 0x0000000000007918 */ /* 0x000fe20000000000 */
[----:B--2---:R-:W-:-:S13]  /*09b0*/  ISETP.NE.AND P0, PT, R2, 0x4, PT ;  /* 0x000000040200780c */ /* 0x004fda0003f05270 */
[----:B------:R-:W-:Y:S05]  /*09c0*/  @P0 BRA `(.L_x_13) ;  /* 0x00000000004c0947 */ /* 0x000fea0003800000 */
[----:B-1----:R-:W1:Y:S01]  /*09d0*/  S2UR UR5, SR_CgaCtaId ;  /* 0x00000000000579c3 */ /* 0x002e620000008800 */
[----:B------:R-:W-:Y:S01]  /*09e0*/  UMOV UR9, 0x100 ;  /* 0x0000010000097882 */ /* 0x000fe20000000000 */
[----:B------:R-:W-:Y:S01]  /*09f0*/  UMOV UR7, 0x400 ;  /* 0x0000040000077882 */ /* 0x000fe20000000000 */
[----:B------:R-:W-:Y:S01]  /*0a00*/  USEL UR9, UR9, 0xe0, UP2 ;  /* 0x000000e009097887 */ /* 0x000fe20009000000 */
[----:B------:R-:W-:Y:S01]  /*0a10*/  UMOV UR4, 0x1 ;  /* 0x0000000100047882 */ /* 0x000fe20000000000 */
[----:B------:R-:W-:Y:S01]  /*0a20*/  ELECT P0, URZ, PT ;  /* 0x0000000000ff782f */ /* 0x000fe20003800000 */
[----:B------:R-:W-:-:S04]  /*0a30*/  UIADD3 UR10, UPT, UPT, -UR4, 0x100000, URZ ;  /* 0x00100000040a7890 */ /* 0x000fc8000fffe1ff */
[----:B------:R-:W-:Y:S02]  /*0a40*/  USHF.L.U32 UR11, UR10, 0xb, URZ ;  /* 0x0000000b0a0b7899 */ /* 0x000fe400080006ff */
[----:B------:R-:W-:Y:S02]  /*0a50*/  USHF.L.U32 UR10, UR10, 0x1, URZ ;  /* 0x000000010a0a7899 */ /* 0x000fe400080006ff */
[----:B------:R-:W-:-:S04]  /*0a60*/  UIADD3 UR12, UPT, UPT, -UR9, 0x100000, URZ ;  /* 0x00100000090c7890 */ /* 0x000fc8000fffe1ff */
[----:B------:R-:W-:Y:S02]  /*0a70*/  USHF.L.U32 UR13, UR12, 0xb, URZ ;  /* 0x0000000b0c0d7899 */ /* 0x000fe400080006ff */
[----:B------:R-:W-:Y:S02]  /*0a80*/  USHF.L.U32 UR12, UR12, 0x1, URZ ;  /* 0x000000010c0c7899 */ /* 0x000fe400080006ff */
[----:B-1----:R-:W-:Y:S01]  /*0a90*/  ULEA UR5, UR5, UR7, 0x18 ;  /* 0x0000000705057291 */ /* 0x002fe2000f8ec0ff */
[----:B------:R-:W1:Y:S11]  /*0aa0*/  FENCE.VIEW.ASYNC.S ;  /* 0x00000000000073c6 */ /* 0x000e760000000000 */
[----:B-1----:R2:W1:Y:S01]  /*0ab0*/  SYNCS.EXCH.64 URZ, [UR5+0xd0], UR10 ;  /* 0x0000d00a05ff75b2 */ /* 0x0024620008000100 */
[----:B------:R2:W1:Y:S01]  /*0ac0*/  SYNCS.EXCH.64 URZ, [UR5+0xe0], UR12 ;  /* 0x0000e00c05ff75b2 */ /* 0x0004620008000100 */
[----:B------:R2:W1:Y:S01]  /*0ad0*/  SYNCS.EXCH.64 URZ, [UR5+0xd8], UR10 ;  /* 0x0000d80a05ff75b2 */ /* 0x0004620008000100 */
[----:B------:R2:W1:Y:S02]  /*0ae0*/  SYNCS.EXCH.64 URZ, [UR5+0xe8], UR12 ;  /* 0x0000e80c05ff75b2 */ /* 0x0004640008000100 */
[----:B--2---:R-:W-:Y:S01]  /*0af0*/  NOP ;  /* 0x0000000000007918 */ /* 0x004fe20000000000 */
.L_x_13:
[----:B------:R-:W2:Y:S01]  /*0b00*/  SHFL.IDX PT, R2, R168, RZ, 0x1f ;  /* 0x00001fffa8027589 */ /* 0x000ea200000e0000 */
[----:B------:R-:W-:Y:S01]  /*0b10*/  NOP ;  /* 0x0000000000007918 */ /* 0x000fe20000000000 */
[----:B--2---:R-:W-:-:S13]  /*0b20*/  ISETP.NE.AND P0, PT, R2, 0x5, PT ;  /* 0x000000050200780c */ /* 0x004fda0003f05270 */
[----:B------:R-:W-:Y:S05]  /*0b30*/  @P0 BRA `(.L_x_14) ;  /* 0x0000000000480947 */ /* 0x000fea0003800000 */
[----:B-1----:R-:W1:Y:S01]  /*0b40*/  S2UR UR7, SR_CgaCtaId ;  /* 0x00000000000779c3 */ /* 0x002e620000008800 */
        /* <DEDUP_REMOVED lines=15> */
[----:B------:R2:W1:Y:S02]  /*0c40*/  SYNCS.EXCH.64 URZ, [UR7+0x108], UR4 ;  /* 0x0001080407ff75b2 */ /* 0x0004640008000100 */
[----:B--2---:R-:W-:Y:S01]  /*0c50*/  NOP ;  /* 0x0000000000007918 */ /* 0x004fe20000000000 */
.L_x_14:
        /* <DEDUP_REMOVED lines=18> */
.L_x_15:
[----:B-1----:R-:W1:Y:S01]  /*0d80*/  S2UR UR5, SR_CTAID.X ;  /* 0x00000000000579c3 */ /* 0x002e620000002500 */
[----:B------:R-:W-:-:S05]  /*0d90*/  CS2R.32 R166, SR_CgaSize ;  /* 0x0000000000a67805 */ /* 0x000fca0000008a00 */
[----:B------:R-:W-:-:S05]  /*0da0*/  IMAD R166, R166, -0xa0, RZ ;  /* 0xffffff60a6a67824 */ /* 0x000fca00078e02ff */
[----:B------:R-:W-:-:S14]  /*0db0*/  R2UR UR9, R166 ;  /* 0x00000000a60972ca */ /* 0x000fdc00000e0000 */
[----:B------:R-:W2:Y:S01]  /*0dc0*/  LDCU UR9, c[0x0][UR9+0x2b0] ;  /* 0x00005600090977ac */ /* 0x000ea20008000800 */
[----:B------:R-:W-:Y:S01]  /*0dd0*/  NOP ;  /* 0x0000000000007918 */ /* 0x000fe20000000000 */
[----:B------:R-:W-:-:S05]  /*0de0*/  CS2R.32 R166, SR_CgaSize ;  /* 0x0000000000a67805 */ /* 0x000fca0000008a00 */
[----:B------:R-:W-:-:S05]  /*0df0*/  IMAD R166, R166, -0xa0, RZ ;  /* 0xffffff60a6a67824 */ /* 0x000fca00078e02ff */
[----:B------:R-:W-:-:S14]  /*0e00*/  R2UR UR7, R166 ;  /* 0x00000000a60772ca */ /* 0x000fdc00000e0000 */
[----:B------:R-:W3:Y:S01]  /*0e10*/  LDCU UR7, c[0x0][UR7+0x2b4] ;  /* 0x00005680070777ac */ /* 0x000ee20008000800 */
[----:B------:R-:W4:Y:S08]  /*0e20*/  S2UR UR4, SR_CTAID.Y ;  /* 0x00000000000479c3 */ /* 0x000f300000002600 */
[----:B------:R-:W3:Y:S01]  /*0e30*/  LDC R9, c[0x0][0xb24] ;  /* 0x0002c900ff097b82 */ /* 0x000ee20000000800 */
[----:B-1----:R-:W-:-:S02]  /*0e40*/  I2FP.F32.U32 R5, UR5 ;  /* 0x0000000500057c45 */ /* 0x002fc40008201000 */
[----:B------:R-:W-:-:S05]  /*0e50*/  CS2R.32 R3, SR_CgaSize ;  /* 0x0000000000037805 */ /* 0x000fca0000008a00 */
[----:B------:R-:W-:-:S06]  /*0e60*/  IMAD R3, R3, -0xa0, RZ ;  /* 0xffffff6003037824 */ /* 0x000fcc00078e02ff */
[----:B------:R-:W1:Y:S01]  /*0e70*/  LDC R3, c[0x0][R3+0x2a0] ;  /* 0x0000a80003037b82 */ /* 0x000e620000000800 */
[----:B------:R-:W-:Y:S01]  /*0e80*/  MOV R21, UR5 ;  /* 0x0000000500157c02 */ /* 0x000fe20008000f00 */
[----:B--2---:R-:W-:Y:S01]  /*0e90*/  FMUL R5, R5, UR9 ;  /* 0x0000000905057c20 */ /* 0x004fe20008400000 */
[----:B----4-:R-:W-:Y:S02]  /*0ea0*/  I2FP.F32.U32 R4, UR4 ;  /* 0x0000000400047c45 */ /* 0x010fe40008201000 */
[----:B------:R-:W-:-:S05]  /*0eb0*/  CS2R.32 R2, SR_CgaSize ;  /* 0x0000000000027805 */ /* 0x000fca0000008a00 */
[----:B------:R-:W-:-:S06]  /*0ec0*/  IMAD R2, R2, -0xa0, RZ ;  /* 0xffffff6002027824 */ /* 0x000fcc00078e02ff */
[----:B------:R-:W2:Y:S01]  /*0ed0*/  LDC R2, c[0x0][R2+0x2a4] ;  /* 0x0000a90002027b82 */ /* 0x000ea20000000800 */
[----:B------:R-:W4:Y:S01]  /*0ee0*/  F2I.U32.TRUNC.NTZ R166, R5 ;  /* 0x0000000500a67305 */ /* 0x000f22000020f000 */
[----:B------:R-:W-:Y:S01]  /*0ef0*/  MOV R20, UR4 ;  /* 0x0000000400147c02 */ /* 0x000fe20008000f00 */
[----:B---3--:R-:W-:-:S05]  /*0f00*/  FMUL R4, R4, UR7 ;  /* 0x0000000704047c20 */ /* 0x008fca0008400000 */
[----:B------:R-:W-:Y:S01]  /*0f10*/  BAR.SYNC.DEFER_BLOCKING 0x0 ;  /* 0x0000000000007b1d */ /* 0x000fe20000010000 */
[----:B------:R-:W-:-:S05]  /*0f20*/  ISETP.GE.AND P0, PT, R9, 0x1, PT ;  /* 0x000000010900780c */ /* 0x000fca0003f06270 */
[----:B------:R-:W3:Y:S02]  /*0f30*/  F2I.U32.TRUNC.NTZ R143, R4 ;  /* 0x00000004008f7305 */ /* 0x000ee4000020f000 */
[----:B------:R-:W2:Y:S01]  /*0f40*/  S2UR UR36, SR_CTAID.Z ;  /* 0x00000000002479c3 */ /* 0x000ea20000002700 */
[----:B----4-:R-:W-:-:S05]  /*0f50*/  IADD3 R166, PT, PT, -R166, RZ, RZ ;  /* 0x000000ffa6a67210 */ /* 0x010fca0007ffe1ff */
[----:B-1----:R-:W-:Y:S01]  /*0f60*/  IMAD R166, R3, R166, UR5 ;  /* 0x0000000503a67e24 */ /* 0x002fe2000f8e02a6 */
[----:B---3--:R-:W-:-:S05]  /*0f70*/  IADD3 R143, PT, PT, -R143, RZ, RZ ;  /* 0x000000ff8f8f7210 */ /* 0x008fca0007ffe1ff */
[----:B--2---:R-:W-:Y:S01]  /*0f80*/  IMAD R143, R2, R143, UR4 ;  /* 0x00000004028f7e24 */ /* 0x004fe2000f8e028f */
[----:B------:R-:W-:Y:S06]  /*0f90*/  @!P0 BRA `(.L_x_16) ;  /* 0x0000000000b88947 */ /* 0x000fec0003800000 */
[----:B------:R-:W1:Y:S01]  /*0fa0*/  LDC.64 R4, c[0x0][0xb18] ;  /* 0x0002c600ff047b82 */ /* 0x000e620000000a00 */
[----:B------:R-:W-:-:S07]  /*0fb0*/  ISETP.NE.AND P0, PT, R9, 0x1, PT ;  /* 0x000000010900780c */ /* 0x000fce0003f05270 */
[----:B------:R-:W2:Y:S08]  /*0fc0*/  LDC R10, c[0x0][0xb0c] ;  /* 0x0002c300ff0a7b82 */ /* 0x000eb00000000800 */
[----:B------:R-:W3:Y:S08]  /*0fd0*/  LDC R11, c[0x0][0x370] ;  /* 0x0000dc00ff0b7b82 */ /* 0x000ef00000000800 */
[----:B------:R-:W4:Y:S01]  /*0fe0*/  LDC R12, c[0x0][0x374] ;  /* 0x0000dd00ff0c7b82 */ /* 0x000f220000000800 */
[----:B-1----:R-:W-:-:S07]  /*0ff0*/  ISETP.NE.AND P1, PT, R4, 0x1, PT ;  /* 0x000000010400780c */ /* 0x002fce0003f25270 */
[----:B------:R-:W3:Y:S01]  /*1000*/  LDC.64 R6, c[0x0][0xb10] ;  /* 0x0002c400ff067b82 */ /* 0x000ee20000000a00 */
[----:B--2---:R-:W-:-:S07]  /*1010*/  ISETP.NE.AND P2, PT, R10, 0x1, PT ;  /* 0x000000010a00780c */ /* 0x004fce0003f45270 */
[----:B------:R-:W1:Y:S08]  /*1020*/  LDC R8, c[0x0][0xb20] ;  /* 0x0002c800ff087b82 */ /* 0x000e700000000800 */
[----:B------:R-:W2:Y:S01]  /*1030*/  LDC.64 R2, c[0x0][0xb28] ;  /* 0x0002ca00ff027b82 */ /* 0x000ea20000000a00 */
[----:B----4-:R-:W-:-:S04]  /*1040*/  IMAD.HI.U32 R13, R12, R5, RZ ;  /* 0x000000050c0d7227 */ /* 0x010fc800078e00ff */
[----:B------:R-:W-:-:S04]  /*1050*/  IMAD.HI.U32 R5, R20, R5, RZ ;  /* 0x0000000514057227 */ /* 0x000fc800078e00ff */
[----:B---3--:R-:W-:-:S04]  /*1060*/  IMAD.HI.U32 R14, R11, R6, RZ ;  /* 0x000000060b0e7227 */ /* 0x008fc800078e00ff */
[C---:B------:R-:W-:Y:S01]  /*1070*/  IMAD.HI.U32 R16, R21.reuse, R6, RZ ;  /* 0x0000000615107227 */ /* 0x040fe200078e00ff */
[-C--:B------:R-:W-:Y:S02]  /*1080*/  @P2 SHF.R.U32.HI R11, RZ, R7.reuse, R14 ;  /* 0x00000007ff0b2219 */ /* 0x080fe4000001160e */
[-C--:B-1----:R-:W-:Y:S02]  /*1090*/  @P1 SHF.R.U32.HI R12, RZ, R8.reuse, R13 ;  /* 0x00000008ff0c1219 */ /* 0x082fe4000001160d */
[----:B------:R-:W-:Y:S02]  /*10a0*/  SHF.R.U32.HI R5, RZ, R8, R5 ;  /* 0x00000008ff057219 */ /* 0x000fe40000011605 */
[----:B------:R-:W-:Y:S02]  /*10b0*/  SHF.R.U32.HI R16, RZ, R7, R16 ;  /* 0x00000007ff107219 */ /* 0x000fe40000011610 */
[----:B------:R-:W-:Y:S01]  /*10c0*/  SEL R5, R20, R5, !P1 ;  /* 0x0000000514057207 */ /* 0x000fe20004800000 */
[----:B--2---:R-:W-:Y:S01]  /*10d0*/  IMAD.HI.U32 R14, R12, R2, RZ ;  /* 0x000000020c0e7227 */ /* 0x004fe200078e00ff */
[----:B------:R-:W-:-:S02]  /*10e0*/  SEL R7, R21, R16, !P2 ;  /* 0x0000001015077207 */ /* 0x000fc40005000000 */
[----:B------:R-:W-:Y:S01]  /*10f0*/  IADD3 R13, PT, PT, -R5, RZ, RZ ;  /* 0x000000ff050d7210 */ /* 0x000fe20007ffe1ff */
[----:B------:R-:W-:Y:S01]  /*1100*/  IMAD.HI.U32 R6, R11, R2, RZ ;  /* 0x000000020b067227 */ /* 0x000fe200078e00ff */
[----:B------:R-:W-:-:S03]  /*1110*/  @P0 SHF.R.U32.HI R12, RZ, R3, R14 ;  /* 0x00000003ff0c0219 */ /* 0x000fc6000001160e */
[----:B------:R-:W-:Y:S01]  /*1120*/  IMAD R13, R4, R13, R20 ;  /* 0x0000000d040d7224 */ /* 0x000fe200078e0214 */
[----:B------:R-:W-:Y:S01]  /*1130*/  @P0 SHF.R.U32.HI R11, RZ, R3, R6 ;  /* 0x00000003ff0b0219 */ /* 0x000fe20000011606 */
[----:B------:R-:W-:-:S04]  /*1140*/  IMAD R12, R12, R9, RZ ;  /* 0x000000090c0c7224 */ /* 0x000fc800078e02ff */
[----:B------:R-:W-:Y:S01]  /*1150*/  IMAD R6, R11, R9, RZ ;  /* 0x000000090b067224 */ /* 0x000fe200078e02ff */
[----:B------:R-:W-:-:S04]  /*1160*/  ISETP.GE.AND P1, PT, R5, R12, PT ;  /* 0x0000000c0500720c */ /* 0x000fc80003f26270 */
[----:B------:R-:W-:Y:S01]  /*1170*/  ISETP.GE.OR P1, PT, R7, R6, P1 ;  /* 0x000000060700720c */ /* 0x000fe20000f26670 */
[----:B------:R-:W-:-:S05]  /*1180*/  IMAD.HI.U32 R6, R5, R2, RZ ;  /* 0x0000000205067227 */ /* 0x000fca00078e00ff */
[----:B------:R-:W-:-:S04]  /*1190*/  SHF.R.U32.HI R6, RZ, R3, R6 ;  /* 0x00000003ff067219 */ /* 0x000fc80000011606 */
[----:B------:R-:W-:-:S03]  /*11a0*/  SEL R6, R5, R6, !P0 ;  /* 0x0000000605067207 */ /* 0x000fc60004000000 */
[----:B------:R-:W-:Y:S01]  /*11b0*/  @!P1 IMAD.HI.U32 R8, R7, R2, RZ ;  /* 0x0000000207089227 */ /* 0x000fe200078e00ff */
[----:B------:R-:W-:-:S04]  /*11c0*/  IADD3 R2, PT, PT, -R6, RZ, RZ ;  /* 0x000000ff06027210 */ /* 0x000fc80007ffe1ff */
[----:B------:R-:W-:Y:S01]  /*11d0*/  @!P1 SHF.R.U32.HI R8, RZ, R3, R8 ;  /* 0x00000003ff089219 */ /* 0x000fe20000011608 */
[----:B------:R-:W-:-:S03]  /*11e0*/  IMAD R2, R9, R2, R5 ;  /* 0x0000000209027224 */ /* 0x000fc600078e0205 */
[----:B------:R-:W-:-:S05]  /*11f0*/  @!P1 SEL R3, R7, R8, !P0 ;  /* 0x0000000807039207 */ /* 0x000fca0004000000 */
[--C-:B------:R-:W-:Y:S02]  /*1200*/  @!P1 IMAD.IADD R6, R6, 0x1, -R3.reuse ;  /* 0x0000000106069824 */ /* 0x100fe400078e0a03 */
[----:B------:R-:W-:Y:S01]  /*1210*/  @!P1 IMAD R3, R2, R11, R3 ;  /* 0x0000000b02039224 */ /* 0x000fe200078e0203 */
[----:B------:R-:W-:Y:S01]  /*1220*/  IADD3 R2, PT, PT, -R7, RZ, RZ ;  /* 0x000000ff07027210 */ /* 0x000fe20007ffe1ff */
[----:B------:R-:W-:Y:S02]  /*1230*/  @!P1 IMAD R5, R6, R9, R7 ;  /* 0x0000000906059224 */ /* 0x000fe400078e0207 */
[----:B------:R-:W-:Y:S02]  /*1240*/  @!P1 IMAD.MOV.U32 R7, RZ, RZ, R3 ;  /* 0x000000ffff079224 */ /* 0x000fe400078e0003 */
[----:B------:R-:W-:Y:S02]  /*1250*/  IMAD R2, R10, R2, R21 ;  /* 0x000000020a027224 */ /* 0x000fe400078e0215 */
[----:B------:R-:W-:-:S02]  /*1260*/  IMAD R20, R5, R4, R13 ;  /* 0x0000000405147224 */ /* 0x000fc400078e020d */
[----:B------:R-:W-:Y:S02]  /*1270*/  IMAD R21, R7, R10, R2 ;  /* 0x0000000a07157224 */ /* 0x000fe400078e0202 */
.L_x_16:
[----:B------:R-:W1:Y:S01]  /*1280*/  LDCU UR4, c[0x0][0xb30] ;  /* 0x00016600ff0477ac */ /* 0x000e620008000800 */
[----:B------:R-:W2:Y:S08]  /*1290*/  S2UR UR37, SR_CgaCtaId ;  /* 0x00000000002579c3 */ /* 0x000eb00000008800 */
[----:B------:R-:W3:Y:S01]  /*12a0*/  LDC R72, c[0x0][0xb24] ;  /* 0x0002c900ff487b82 */ /* 0x000ee20000000800 */
[----:B-1----:R-:W-:-:S09]  /*12b0*/  UISETP.NE.AND UP1, UPT, UR4, 0x1, UPT ;  /* 0x000000010400788c */ /* 0x002fd2000bf25270 */
[----:B--2---:R-:W-:Y:S05]  /*12c0*/  BRA.U UP1, `(.L_x_17) ;  /* 0x0000000101407547 */ /* 0x004fea000b800000 */
[----:B------:R-:W1:Y:S08]  /*12d0*/  LDC.64 R4, c[0x0][0xb10] ;  /* 0x0002c400ff047b82 */ /* 0x000e700000000a00 */
[----:B------:R-:W2:Y:S08]  /*12e0*/  LDC.64 R2, c[0x0][0xb18] ;  /* 0x0002c600ff027b82 */ /* 0x000eb00000000a00 */
[----:B------:R-:W4:Y:S08]  /*12f0*/  LDC R6, c[0x0][0xb20] ;  /* 0x0002c800ff067b82 */ /* 0x000f300000000800 */
[----:B------:R-:W3:Y:S01]  /*1300*/  LDC R8, c[0x0][0xb0c] ;  /* 0x0002c300ff087b82 */ /* 0x000ee20000000800 */
[----:B-1----:R-:W-:-:S05]  /*1310*/  IMAD.HI.U32 R4, R21, R4, RZ ;  /* 0x0000000415047227 */ /* 0x002fca00078e00ff */
[----:B------:R-:W-:Y:S01]  /*1320*/  SHF.R.U32.HI R4, RZ, R5, R4 ;  /* 0x00000005ff047219 */ /* 0x000fe20000011604 */
[----:B--2---:R-:W-:Y:S01]  /*1330*/  IMAD.HI.U32 R3, R20, R3, RZ ;  /* 0x0000000314037227 */ /* 0x004fe200078e00ff */
[----:B------:R-:W-:-:S04]  /*1340*/  ISETP.NE.AND P0, PT, R2, 0x1, PT ;  /* 0x000000010200780c */ /* 0x000fc80003f05270 */
[----:B----4-:R-:W-:-:S04]  /*1350*/  SHF.R.U32.HI R3, RZ, R6, R3 ;  /* 0x00000006ff037219 */ /* 0x010fc80000011603 */
[----:B------:R-:W-:Y:S02]  /*1360*/  SEL R3, R20, R3, !P0 ;  /* 0x0000000314037207 */ /* 0x000fe40004000000 */
[----:B---3--:R-:W-:-:S04]  /*1370*/  ISETP.NE.AND P1, PT, R8, 0x1, PT ;  /* 0x000000010800780c */ /* 0x008fc80003f25270 */
[----:B------:R-:W-:-:S05]  /*1380*/  SEL R4, R21, R4, !P1 ;  /* 0x0000000415047207 */ /* 0x000fca0004800000 */
[----:B------:R-:W-:Y:S02]  /*1390*/  IMAD.IADD R5, R3, 0x1, -R4 ;  /* 0x0000000103057824 */ /* 0x000fe400078e0a04 */
[----:B------:R-:W-:Y:S02]  /*13a0*/  IMAD.IADD R3, R4, 0x1, -R3 ;  /* 0x0000000104037824 */ /* 0x000fe400078e0a03 */
[----:B------:R-:W-:Y:S02]  /*13b0*/  IMAD R21, R5, R8, R21 ;  /* 0x0000000805157224 */ /* 0x000fe400078e0215 */
[----:B------:R-:W-:-:S07]  /*13c0*/  IMAD R20, R3, R2, R20 ;  /* 0x0000000203147224 */ /* 0x000fce00078e0214 */
.L_x_17:
[----:B------:R-:W-:Y:S01]  /*13d0*/  BAR.SYNC.DEFER_BLOCKING 0x0 ;  /* 0x0000000000007b1d */ /* 0x000fe20000010000 */
[----:B------:R-:W-:Y:S01]  /*13e0*/  UISETP.NE.AND UP1, UPT, UR8, 0x2, UPT ;  /* 0x000000020800788c */ /* 0x000fe2000bf25270 */
[----:B------:R-:W-:Y:S02]  /*13f0*/  ISETP.NE.OR P5, PT, R0, 0x2, !P5 ;  /* 0x000000020000780c */ /* 0x000fe40006fa5670 */
[----:B------:R-:W-:-:S06]  /*1400*/  LOP3.LUT R2, R180, 0x1f, RZ, 0xc0, !PT ;  /* 0x0000001fb4027812 */ /* 0x000fcc00078ec0ff */
[----:B------:R-:W-:Y:S05]  /*1410*/  BRA.U UP1, `(.L_x_18) ;  /* 0x0000001501107547 */ /* 0x000fea000b800000 */
[----:B------:R-:W1:Y:S01]  /*1420*/  LDCU UR15, c[0x0][0x38c] ;  /* 0x00007180ff0f77ac */ /* 0x000e620008000800 */
[----:B------:R-:W2:Y:S01]  /*1430*/  LDC R9, c[0x0][0x370] ;  /* 0x0000dc00ff097b82 */ /* 0x000ea20000000800 */
[----:B------:R-:W-:Y:S01]  /*1440*/  PLOP3.LUT P1, PT, PT, PT, UP2, 0x80, 0x8 ;  /* 0x000000000008781c */ /* 0x000fe20003f2f028 */
[----:B------:R-:W-:Y:S01]  /*1450*/  IMAD.MOV.U32 R15, RZ, RZ, 0x1 ;  /* 0x00000001ff0f7424 */ /* 0x000fe200078e00ff */
[----:B------:R-:W-:Y:S01]  /*1460*/  ISETP.EQ.OR P4, PT, R2, RZ, P5 ;  /* 0x000000ff0200720c */ /* 0x000fe20002f82670 */
[----:B------:R-:W-:Y:S01]  /*1470*/  IMAD.MOV.U32 R14, RZ, RZ, RZ ;  /* 0x000000ffff0e7224 */ /* 0x000fe200078e00ff */
[----:B------:R-:W-:Y:S02]  /*1480*/  PLOP3.LUT P1, PT, P1, PT, PT, 0x8, 0x80 ;  /* 0x000000000080781c */ /* 0x000fe40000f2e170 */
[----:B------:R-:W-:Y:S01]  /*1490*/  CS2R R12, SRZ ;  /* 0x00000000000c7805 */ /* 0x000fe2000001ff00 */
[----:B------:R-:W-:Y:S01]  /*14a0*/  IMAD.MOV.U32 R10, RZ, RZ, 0x1 ;  /* 0x00000001ff0a7424 */ /* 0x000fe200078e00ff */
[----:B------:R-:W4:Y:S01]  /*14b0*/  LDC R0, c[0x0][0x374] ;  /* 0x0000dd00ff007b82 */ /* 0x000f220000000800 */
[----:B------:R-:W2:Y:S01]  /*14c0*/  LDCU.64 UR24, c[0x0][0x348] ;  /* 0x00006900ff1877ac */ /* 0x000ea20008000a00 */
[----:B------:R-:W-:Y:S01]  /*14d0*/  UMOV UR13, URZ ;  /* 0x000000ff000d7c82 */ /* 0x000fe20008000000 */
[----:B-1----:R-:W-:-:S04]  /*14e0*/  UIADD3 UR5, UPT, UPT, UR15, 0x3f, URZ ;  /* 0x0000003f0f057890 */ /* 0x002fc8000fffe0ff */
[----:B------:R-:W-:-:S04]  /*14f0*/  USHF.R.S32.HI UR4, URZ, 0x1f, UR5 ;  /* 0x0000001fff047899 */ /* 0x000fc80008011405 */
[----:B------:R-:W-:-:S04]  /*1500*/  ULEA.HI UR4, UR4, UR5, URZ, 0x6 ;  /* 0x0000000504047291 */ /* 0x000fc8000f8f30ff */
[----:B------:R-:W-:Y:S02]  /*1510*/  USHF.R.S32.HI UR22, URZ, 0x6, UR4 ;  /* 0x00000006ff167899 */ /* 0x000fe40008011404 */
[----:B------:R-:W-:Y:S02]  /*1520*/  UIADD3 UR4, UPT, UPT, UR15, -0x1, URZ ;  /* 0xffffffff0f047890 */ /* 0x000fe4000fffe0ff */
[----:B------:R-:W-:Y:S02]  /*1530*/  UISETP.LT.U32.AND UP0, UPT, UR22, 0x9, UPT ;  /* 0x000000091600788c */ /* 0x000fe4000bf01070 */
[----:B------:R-:W-:Y:S02]  /*1540*/  UISETP.GE.U32.AND UP1, UPT, UR4, -0x7f, UPT ;  /* 0xffffff810400788c */ /* 0x000fe4000bf26070 */
[----:B------:R-:W-:Y:S02]  /*1550*/  USEL UR21, UR22, 0x9, UP0 ;  /* 0x0000000916157887 */ /* 0x000fe40008000000 */
[----:B------:R-:W-:-:S02]  /*1560*/  UIADD3 UR15, UPT, UPT, UR15, 0x7e, URZ ;  /* 0x0000007e0f0f7890 */ /* 0x000fc4000fffe0ff */
[----:B------:R-:W-:Y:S02]  /*1570*/  UIADD3 UR7, UPT, UPT, UR21, -0x1, URZ ;  /* 0xffffffff15077890 */ /* 0x000fe4000fffe0ff */
[----:B------:R-:W-:-:S03]  /*1580*/  UIADD3 UR14, UPT, UPT, UR22, -UR21, URZ ;  /* 0x80000015160e7290 */ /* 0x000fc6000fffe0ff */
[----:B------:R-:W-:-:S04]  /*1590*/  @UP1 UIADD3 UR7, UPT, UPT, UR21, URZ, URZ ;  /* 0x000000ff15071290 */ /* 0x000fc8000fffe0ff */
[----:B--2---:R-:W-:-:S12]  /*15a0*/  UIADD3 UR7, UPT, UPT, UR7, 0x1, URZ ;  /* 0x0000000107077890 */ /* 0x004fd8000fffe0ff */
.L_x_36:
[----:B------:R-:W-:Y:S01]  /*15b0*/  UISETP.NE.AND UP0, UPT, UR37, URZ, UPT ;  /* 0x000000ff2500728c */ /* 0x000fe2000bf05270 */
[----:B------:R-:W1:Y:S08]  /*15c0*/  S2UR UR37, SR_CgaCtaId ;  /* 0x00000000002579c3 */ /* 0x000e700000008800 */
[----:B------:R-:W-:Y:S05]  /*15d0*/  BRA.U UP0, `(.L_x_19) ;  /* 0x0000000100347547 */ /* 0x000fea000b800000 */
[----:B------:R-:W2:Y:S01]  /*15e0*/  S2R R2, SR_CgaCtaId ;  /* 0x0000000000027919 */ /* 0x000ea20000008800 */
[----:B------:R-:W-:-:S04]  /*15f0*/  MOV R3, 0x400 ;  /* 0x0000040000037802 */ /* 0x000fc80000000f00 */
[----:B--2---:R-:W-:Y:S02]  /*1600*/  LEA R3, R2, R3, 0x18 ;  /* 0x0000000302037211 */ /* 0x004fe400078ec0ff */
[----:B------:R-:W-:-:S03]  /*1610*/  SHF.L.U32 R2, R10, 0x1f, RZ ;  /* 0x0000001f0a027819 */ /* 0x000fc600000006ff */
[----:B------:R-:W-:-:S04]  /*1620*/  IMAD R3, R12, 0x8, R3 ;  /* 0x000000080c037824 */ /* 0x000fc800078e0203 */
[----:B------:R-:W2:Y:S02]  /*1630*/  SYNCS.PHASECHK.TRANS64.TRYWAIT P0, [R3+URZ+0x120], R2 ;  /* 0x00012002030075a7 */ /* 0x000ea400080011ff */
[----:B--2---:R-:W-:Y:S05]  /*1640*/  @!P0 BRA `(.L_x_20) ;  /* 0x0000008400788947 */ /* 0x004fea0003800000 */
.L_x_124:
[----:B------:R-:W-:Y:S01]  /*1650*/  VIADD R12, R12, 0x1 ;  /* 0x000000010c0c7836 */ /* 0x000fe20000000000 */
[----:B------:R2:W-:Y:S04]  /*1660*/  SYNCS.ARRIVE.TRANS64.A1T0 RZ, [R3+URZ+0x110], RZ ;  /* 0x000110ff03ff79a7 */ /* 0x0005e800081000ff */
[----:B------:R-:W-:-:S04]  /*1670*/  ISETP.NE.AND P0, PT, R12, 0x2, PT ;  /* 0x000000020c00780c */ /* 0x000fc80003f05270 */
[----:B------:R-:W-:Y:S02]  /*1680*/  SEL R12, R12, RZ, P0 ;  /* 0x000000ff0c0c7207 */ /* 0x000fe40000000000 */
[----:B--2---:R-:W-:-:S04]  /*1690*/  SEL R3, RZ, 0x1, P0 ;  /* 0x00000001ff037807 */ /* 0x004fc80000000000 */
[----:B------:R-:W-:-:S07]  /*16a0*/  LOP3.LUT R10, R10, R3, RZ, 0x3c, !PT ;  /* 0x000000030a0a7212 */ /* 0x000fce00078e3cff */
.L_x_19:
[----:B------:R-:W-:Y:S01]  /*16b0*/  UMOV UR4, 0x400 ;  /* 0x0000040000047882 */ /* 0x000fe20000000000 */
[----:B------:R-:W-:Y:S01]  /*16c0*/  SHF.L.U32 R2, R15, 0x1f, RZ ;  /* 0x0000001f0f027819 */ /* 0x000fe200000006ff */
[----:B-1----:R-:W-:Y:S01]  /*16d0*/  ULEA UR4, UR37, UR4, 0x18 ;  /* 0x0000000425047291 */ /* 0x002fe2000f8ec0ff */
[----:B------:R-:W-:Y:S01]  /*16e0*/  R2UR UR35, R21 ;  /* 0x00000000152372ca */ /* 0x000fe200000e0000 */
[----:B------:R-:W-:Y:S01]  /*16f0*/  UISETP.GE.U32.AND UP0, UPT, UR15, 0x7f, UPT ;  /* 0x0000007f0f00788c */ /* 0x000fe2000bf06070 */
[----:B------:R-:W-:Y:S01]  /*1700*/  R2UR UR11, R20 ;  /* 0x00000000140b72ca */ /* 0x000fe200000e0000 */
[----:B------:R-:W-:Y:S01]  /*1710*/  ULEA UR5, UR13, UR4, 0x3 ;  /* 0x000000040d057291 */ /* 0x000fe2000f8e18ff */
[----:B------:R-:W-:-:S08]  /*1720*/  UMOV UR23, URZ ;  /* 0x000000ff00177c82 */ /* 0x000fd00008000000 */
[----:B------:R1:W2:Y:S01]  /*1730*/  SYNCS.PHASECHK.TRANS64.TRYWAIT P0, [UR5+0x48], R2 ;  /* 0x00004802ff0075a7 */ /* 0x0002a20008001105 */
[----:B------:R-:W-:Y:S02]  /*1740*/  USHF.L.U32 UR35, UR35, 0x7, URZ ;  /* 0x0000000723237899 */ /* 0x000fe400080006ff */
[----:B------:R-:W-:Y:S01]  /*1750*/  UIMAD UR11, UR11, 0xc0, URZ ;  /* 0x000000c00b0b78a4 */ /* 0x000fe2000f8e02ff */
[----:B------:R-:W-:Y:S11]  /*1760*/  BRA.U !UP0, `(.L_x_21) ;  /* 0x0000000108a87547 */ /* 0x000ff6000b800000 */
[----:B------:R-:W-:Y:S01]  /*1770*/  UMOV UR16, URZ ;  /* 0x000000ff00107c82 */ /* 0x000fe20008000000 */
[----:B------:R-:W-:-:S05]  /*1780*/  UMOV UR6, UR13 ;  /* 0x0000000d00067c82 */ /* 0x000fca0008000000 */
.L_x_26:
[----:B--2---:R-:W-:Y:S01]  /*1790*/  @!P5 MOV R3, 0x5000 ;  /* 0x000050000003d802 */ /* 0x004fe20000000f00 */
[----:B-1----:R-:W-:Y:S01]  /*17a0*/  ULEA UR33, UR6, UR4, 0x3 ;  /* 0x0000000406217291 */ /* 0x002fe2000f8e18ff */
[----:B--2---:R-:W-:Y:S11]  /*17b0*/  @P0 BRA `(.L_x_22) ;  /* 0x00000000000c0947 */ /* 0x004ff60003800000 */
[----:B------:R-:W-:Y:S04]  /*17c0*/  SHF.L.U32 R5, R15, 0x1f, RZ ;  /* 0x0000001f0f057819 */ /* 0x000fe800000006ff */
[----:B------:R-:W2:Y:S02]  /*17d0*/  SYNCS.PHASECHK.TRANS64.TRYWAIT P0, [UR33+0x48], R5 ;  /* 0x00004805ff0075a7 */ /* 0x000ea40008001121 */
[----:B--2---:R-:W-:Y:S05]  /*17e0*/  @!P0 BRA `(.L_x_23) ;  /* 0x0000008400248947 */ /* 0x004fea0003800000 */
.L_x_22:
[----:B------:R2:W-:Y:S01]  /*17f0*/  @!P5 SYNCS.ARRIVE.TRANS64 RZ, [UR33], R3 ;  /* 0x00000003ffffd9a7 */ /* 0x0005e20008000021 */
[----:B------:R-:W-:Y:S04]  /*1800*/  BSSY.RECONVERGENT B0, `(.L_x_24) ;  /* 0x0000003000007945 */ /* 0x000fe80003800200 */
[----:B------:R-:W-:Y:S05]  /*1810*/  @P4 BRA `(.L_x_25) ;  /* 0x0000000000044947 */ /* 0x000fea0003800000 */
[----:B------:R-:W-:Y:S05]  /*1820*/  BPT.TRAP 0x1 ;  /* 0x000000040000795c */ /* 0x000fea0000300000 */
.L_x_25:
[----:B------:R-:W-:Y:S05]  /*1830*/  BSYNC.RECONVERGENT B0 ;  /* 0x0000000000007941 */ /* 0x000fea0003800200 */
.L_x_24:
[----:B------:R-:W-:Y:S02]  /*1840*/  UIADD3 UR13, UPT, UPT, UR6, 0x1, URZ ;  /* 0x00000001060d7890 */ /* 0x000fe4000fffe0ff */
[----:B------:R-:W-:Y:S02]  /*1850*/  UIADD3 UR18, UP1, UPT, UR24, 0x80, URZ ;  /* 0x0000008018127890 */ /* 0x000fe4000ff3e0ff */
[----:B------:R-:W-:Y:S02]  /*1860*/  UISETP.NE.AND UP0, UPT, UR13, 0x9, UPT ;  /* 0x000000090d00788c */ /* 0x000fe4000bf05270 */
[----:B------:R-:W-:Y:S02]  /*1870*/  ULEA UR32, UR6, UR4, 0xd ;  /* 0x0000000406207291 */ /* 0x000fe4000f8e68ff */
[----:B------:R-:W-:Y:S02]  /*1880*/  USEL UR9, URZ, 0x1, UP0 ;  /* 0x00000001ff097887 */ /* 0x000fe40008000000 */
[----:B------:R-:W-:Y:S02]  /*1890*/  USEL UR13, UR13, URZ, UP0 ;  /* 0x000000ff0d0d7287 */ /* 0x000fe40008000000 */
[----:B------:R-:W-:Y:S02]  /*18a0*/  USHF.L.U32 UR34, UR16, 0x6, URZ ;  /* 0x0000000610227899 */ /* 0x000fe400080006ff */
[----:B------:R-:W-:Y:S01]  /*18b0*/  ULEA UR8, UR13, UR4, 0x3 ;  /* 0x000000040d087291 */ /* 0x000fe2000f8e18ff */
[----:B------:R-:W-:Y:S01]  /*18c0*/  LOP3.LUT R15, R15, UR9, RZ, 0x3c, !PT ;  /* 0x000000090f0f7c12 */ /* 0x000fe2000f8e3cff */
[----:B------:R-:W-:Y:S02]  /*18d0*/  UIADD3.X UR19, UPT, UPT, URZ, UR25, URZ, UP1, !UPT ;  /* 0x00000019ff137290 */ /* 0x000fe40008ffe4ff */
[----:B------:R-:W-:Y:S01]  /*18e0*/  UIADD3 UR32, UPT, UPT, UR32, 0xa400, URZ ;  /* 0x0000a40020207890 */ /* 0x000fe2000fffe0ff */
[----:B-1----:R-:W-:Y:S01]  /*18f0*/  SHF.L.U32 R2, R15, 0x1f, RZ ;  /* 0x0000001f0f027819 */ /* 0x002fe200000006ff */
[----:B------:R-:W-:Y:S02]  /*1900*/  UIMAD UR5, UR6, 0x3000, UR4 ;  /* 0x00003000060578a4 */ /* 0x000fe4000f8e0204 */
[----:B------:R-:W-:Y:S01]  /*1910*/  UIADD3 UR26, UP0, UPT, UR24, 0x180, URZ ;  /* 0x00000180181a7890 */ /* 0x000fe2000ff1e0ff */
[----:B------:R1:W1:Y:S01]  /*1920*/  SYNCS.PHASECHK.TRANS64.TRYWAIT P0, [UR8+0x48], R2 ;  /* 0x00004802ff0075a7 */ /* 0x0002620008001108 */
[----:B------:R-:W-:Y:S01]  /*1930*/  UMOV UR28, 0x0 ;  /* 0x00000000001c7882 */ /* 0x000fe20000000000 */
[----:B------:R-:W-:Y:S01]  /*1940*/  UMOV UR29, 0x10000000 ;  /* 0x10000000001d7882 */ /* 0x000fe20000000000 */
[----:B------:R-:W-:Y:S01]  /*1950*/  UIADD3 UR8, UPT, UPT, UR5, 0x1c400, URZ ;  /* 0x0001c40005087890 */ /* 0x000fe2000fffe0ff */
[----:B------:R1:W-:Y:S01]  /*1960*/  UTMALDG.3D [UR32], [UR18], desc[UR28] ;  /* 0x00001c20120075b4 */ /* 0x0003e20008011000 */
[----:B------:R-:W-:Y:S02]  /*1970*/  UIADD3.X UR27, UPT, UPT, URZ, UR25, URZ, UP0, !UPT ;  /* 0x00000019ff1b7290 */ /* 0x000fe400087fe4ff */
[----:B------:R-:W-:Y:S01]  /*1980*/  UIADD3 UR16, UPT, UPT, UR16, 0x1, URZ ;  /* 0x0000000110107890 */ /* 0x000fe2000fffe0ff */
[----:B------:R-:W-:Y:S01]  /*1990*/  UMOV UR12, UR36 ;  /* 0x00000024000c7c82 */ /* 0x000fe20008000000 */
[----:B------:R-:W-:Y:S01]  /*19a0*/  UMOV UR9, UR33 ;  /* 0x0000002100097c82 */ /* 0x000fe20008000000 */
[----:B------:R-:W-:Y:S01]  /*19b0*/  UMOV UR10, UR34 ;  /* 0x00000022000a7c82 */ /* 0x000fe20008000000 */
[----:B------:R-:W-:Y:S03]  /*19c0*/  UISETP.NE.AND UP0, UPT, UR16, UR7, UPT ;  /* 0x000000071000728c */ /* 0x000fe6000bf05270 */
[----:B------:R1:W-:Y:S01]  /*19d0*/  UTMALDG.3D [UR8], [UR26], desc[UR28] ;  /* 0x00001c081a0075b4 */ /* 0x0003e20008011000 */
[----:B------:R-:W-:Y:S01]  /*19e0*/  UMOV UR23, UR7 ;  /* 0x0000000700177c82 */ /* 0x000fe20008000000 */
[----:B------:R-:W-:Y:S04]  /*19f0*/  UMOV UR6, UR13 ;  /* 0x0000000d00067c82 */ /* 0x000fe80008000000 */
[----:B------:R-:W-:Y:S05]  /*1a00*/  BRA.U UP0, `(.L_x_26) ;  /* 0xfffffffd00607547 */ /* 0x000fea000b83ffff */
.L_x_21:
[----:B------:R-:W-:Y:S01]  /*1a10*/  ULEA UR5, UR13, UR4, 0x3 ;  /* 0x000000040d057291 */ /* 0x000fe2000f8e18ff */
[----:B-1----:R-:W-:Y:S01]  /*1a20*/  SHF.L.U32 R2, R15, 0x1f, RZ ;  /* 0x0000001f0f027819 */ /* 0x002fe200000006ff */
[----:B------:R-:W-:Y:S01]  /*1a30*/  @!P1 SYNCS.ARRIVE.TRANS64.A1T0 RZ, [UR4+0xc8], RZ ;  /* 0x0000c8ffffff99a7 */ /* 0x000fe20008100004 */
[----:B------:R-:W-:-:S06]  /*1a40*/  UISETP.GT.AND UP0, UPT, UR22, UR21, UPT ;  /* 0x000000151600728c */ /* 0x000fcc000bf04270 */
[----:B--2---:R1:W2:Y:S03]  /*1a50*/  SYNCS.PHASECHK.TRANS64.TRYWAIT P0, [UR5+0x48], R2 ;  /* 0x00004802ff0075a7 */ /* 0x0042a60008001105 */
[----:B------:R-:W-:Y:S05]  /*1a60*/  BRA.U !UP0, `(.L_x_27) ;  /* 0x0000000108ac7547 */ /* 0x000fea000b800000 */
[----:B------:R-:W-:Y:S01]  /*1a70*/  UIADD3 UR26, UPT, UPT, UR14, UR23, URZ ;  /* 0x000000170e1a7290 */ /* 0x000fe2000fffe0ff */
[----:B------:R-:W-:-:S11]  /*1a80*/  UMOV UR6, UR13 ;  /* 0x0000000d00067c82 */ /* 0x000fd60008000000 */
.L_x_32:
[----:B--2---:R-:W-:Y:S01]  /*1a90*/  @!P5 MOV R3, 0x5000 ;  /* 0x000050000003d802 */ /* 0x004fe20000000f00 */
[----:B-1----:R-:W-:Y:S01]  /*1aa0*/  ULEA UR17, UR6, UR4, 0x3 ;  /* 0x0000000406117291 */ /* 0x002fe2000f8e18ff */
[----:B--2---:R-:W-:Y:S11]  /*1ab0*/  @P0 BRA `(.L_x_28) ;  /* 0x00000000000c0947 */ /* 0x004ff60003800000 */
[----:B------:R-:W-:Y:S04]  /*1ac0*/  SHF.L.U32 R5, R15, 0x1f, RZ ;  /* 0x0000001f0f057819 */ /* 0x000fe800000006ff */
[----:B------:R-:W2:Y:S02]  /*1ad0*/  SYNCS.PHASECHK.TRANS64.TRYWAIT P0, [UR17+0x48], R5 ;  /* 0x00004805ff0075a7 */ /* 0x000ea40008001111 */
[----:B--2---:R-:W-:Y:S05]  /*1ae0*/  @!P0 BRA `(.L_x_29) ;  /* 0x00000080007c8947 */ /* 0x004fea0003800000 */
.L_x_28:
[----:B------:R2:W-:Y:S01]  /*1af0*/  @!P5 SYNCS.ARRIVE.TRANS64 RZ, [UR17], R3 ;  /* 0x00000003ffffd9a7 */ /* 0x0005e20008000011 */
[----:B------:R-:W-:Y:S04]  /*1b00*/  BSSY.RECONVERGENT B0, `(.L_x_30) ;  /* 0x0000003000007945 */ /* 0x000fe80003800200 */
[----:B------:R-:W-:Y:S05]  /*1b10*/  @P4 BRA `(.L_x_31) ;  /* 0x0000000000044947 */ /* 0x000fea0003800000 */
[----:B------:R-:W-:Y:S05]  /*1b20*/  BPT.TRAP 0x1 ;  /* 0x000000040000795c */ /* 0x000fea0000300000 */
.L_x_31:
[----:B------:R-:W-:Y:S05]  /*1b30*/  BSYNC.RECONVERGENT B0 ;  /* 0x0000000000007941 */ /* 0x000fea0003800200 */
.L_x_30:
[----:B------:R-:W-:Y:S02]  /*1b40*/  UIADD3 UR13, UPT, UPT, UR6, 0x1, URZ ;  /* 0x00000001060d7890 */ /* 0x000fe4000fffe0ff */
[----:B------:R-:W-:Y:S02]  /*1b50*/  ULEA UR16, UR6, UR4, 0xd ;  /* 0x0000000406107291 */ /* 0x000fe4000f8e68ff */
[----:B------:R-:W-:Y:S02]  /*1b60*/  UISETP.NE.AND UP0, UPT, UR13, 0x9, UPT ;  /* 0x000000090d00788c */ /* 0x000fe4000bf05270 */
[----:B------:R-:W-:Y:S02]  /*1b70*/  UIADD3 UR32, UP1, UPT, UR24, 0x80, URZ ;  /* 0x0000008018207890 */ /* 0x000fe4000ff3e0ff */
[----:B------:R-:W-:Y:S02]  /*1b80*/  USEL UR9, URZ, 0x1, UP0 ;  /* 0x00000001ff097887 */ /* 0x000fe40008000000 */
[----:B------:R-:W-:Y:S02]  /*1b90*/  USEL UR13, UR13, URZ, UP0 ;  /* 0x000000ff0d0d7287 */ /* 0x000fe40008000000 */
[----:B------:R-:W-:Y:S02]  /*1ba0*/  USHF.L.U32 UR18, UR23, 0x6, URZ ;  /* 0x0000000617127899 */ /* 0x000fe400080006ff */
[----:B------:R-:W-:Y:S01]  /*1bb0*/  ULEA UR8, UR13, UR4, 0x3 ;  /* 0x000000040d087291 */ /* 0x000fe2000f8e18ff */
[----:B------:R-:W-:Y:S01]  /*1bc0*/  LOP3.LUT R15, R15, UR9, RZ, 0x3c, !PT ;  /* 0x000000090f0f7c12 */ /* 0x000fe2000f8e3cff */
[----:B------:R-:W-:Y:S02]  /*1bd0*/  UIADD3 UR16, UPT, UPT, UR16, 0xa400, URZ ;  /* 0x0000a40010107890 */ /* 0x000fe4000fffe0ff */
[----:B------:R-:W-:Y:S01]  /*1be0*/  UIADD3.X UR33, UPT, UPT, URZ, UR25, URZ, UP1, !UPT ;  /* 0x00000019ff217290 */ /* 0x000fe20008ffe4ff */
[----:B-1----:R-:W-:Y:S01]  /*1bf0*/  SHF.L.U32 R2, R15, 0x1f, RZ ;  /* 0x0000001f0f027819 */ /* 0x002fe200000006ff */
[----:B------:R-:W-:Y:S02]  /*1c00*/  UIMAD UR5, UR6, 0x3000, UR4 ;  /* 0x00003000060578a4 */ /* 0x000fe4000f8e0204 */
[----:B------:R-:W-:Y:S01]  /*1c10*/  UIADD3 UR30, UP0, UPT, UR24, 0x180, URZ ;  /* 0x00000180181e7890 */ /* 0x000fe2000ff1e0ff */
[----:B------:R1:W1:Y:S01]  /*1c20*/  SYNCS.PHASECHK.TRANS64.TRYWAIT P0, [UR8+0x48], R2 ;  /* 0x00004802ff0075a7 */ /* 0x0002620008001108 */
[----:B------:R-:W-:Y:S01]  /*1c30*/  UIADD3 UR8, UPT, UPT, UR5, 0x1c400, URZ ;  /* 0x0001c40005087890 */ /* 0x000fe2000fffe0ff */
[----:B------:R-:W-:Y:S01]  /*1c40*/  UMOV UR28, 0x0 ;  /* 0x00000000001c7882 */ /* 0x000fe20000000000 */
[----:B------:R-:W-:Y:S01]  /*1c50*/  UMOV UR29, 0x10000000 ;  /* 0x10000000001d7882 */ /* 0x000fe20000000000 */
[----:B------:R-:W-:Y:S01]  /*1c60*/  UMOV UR19, UR35 ;  /* 0x0000002300137c82 */ /* 0x000fe20008000000 */
[----:B------:R-:W-:Y:S01]  /*1c70*/  UMOV UR20, UR36 ;  /* 0x0000002400147c82 */ /* 0x000fe20008000000 */
[----:B------:R-:W-:Y:S01]  /*1c80*/  UIADD3.X UR31, UPT, UPT, URZ, UR25, URZ, UP0, !UPT ;  /* 0x00000019ff1f7290 */ /* 0x000fe200087fe4ff */
[----:B------:R1:W-:Y:S01]  /*1c90*/  UTMALDG.3D [UR16], [UR32], desc[UR28] ;  /* 0x00001c10200075b4 */ /* 0x0003e20008011000 */
[----:B------:R-:W-:Y:S01]  /*1ca0*/  UIADD3 UR23, UPT, UPT, UR23, 0x1, URZ ;  /* 0x0000000117177890 */ /* 0x000fe2000fffe0ff */
[----:B------:R-:W-:Y:S01]  /*1cb0*/  UMOV UR12, UR36 ;  /* 0x00000024000c7c82 */ /* 0x000fe20008000000 */
[----:B------:R-:W-:Y:S01]  /*1cc0*/  UMOV UR9, UR17 ;  /* 0x0000001100097c82 */ /* 0x000fe20008000000 */
[----:B------:R-:W-:Y:S01]  /*1cd0*/  UMOV UR10, UR18 ;  /* 0x00000012000a7c82 */ /* 0x000fe20008000000 */
[----:B------:R-:W-:Y:S03]  /*1ce0*/  UISETP.NE.AND UP0, UPT, UR23, UR26, UPT ;  /* 0x0000001a1700728c */ /* 0x000fe6000bf05270 */
[----:B------:R1:W-:Y:S01]  /*1cf0*/  UTMALDG.3D [UR8], [UR30], desc[UR28] ;  /* 0x00001c081e0075b4 */ /* 0x0003e20008011000 */
[----:B------:R-:W-:Y:S05]  /*1d00*/  UMOV UR6, UR13 ;  /* 0x0000000d00067c82 */ /* 0x000fea0008000000 */
[----:B------:R-:W-:Y:S05]  /*1d10*/  BRA.U UP0, `(.L_x_32) ;  /* 0xfffffffd005c7547 */ /* 0x000fea000b83ffff */
.L_x_27:
[C---:B-1----:R-:W-:Y:S01]  /*1d20*/  LEA R2, R14.reuse, UR4, 0x3 ;  /* 0x000000040e027c11 */ /* 0x042fe2000f8e18ff */
[----:B------:R-:W-:Y:S01]  /*1d30*/  NOP ;  /* 0x0000000000007918 */ /* 0x000fe20000000000 */
[----:B--2---:R-:W-:Y:S02]  /*1d40*/  SHF.L.U32 R3, R13, 0x1f, RZ ;  /* 0x0000001f0d037819 */ /* 0x004fe400000006ff */
[----:B------:R-:W-:Y:S02]  /*1d50*/  LEA R4, R14, UR4, 0x4 ;  /* 0x000000040e047c11 */ /* 0x000fe4000f8e20ff */
[----:B------:R-:W1:Y:S02]  /*1d60*/  SYNCS.PHASECHK.TRANS64.TRYWAIT P0, [R2+URZ+0xd0], R3 ;  /* 0x0000d003020075a7 */ /* 0x000e6400080011ff */
[----:B-1----:R-:W-:Y:S05]  /*1d70*/  @!P0 BRA `(.L_x_33) ;  /* 0x0000007c00f08947 */ /* 0x002fea0003800000 */
.L_x_127:
[----:B------:R-:W2:Y:S01]  /*1d80*/  LDS.128 R4, [R4+0x140] ;  /* 0x0001400004047984 */ /* 0x000ea20000000c00 */
[----:B---3--:R-:W-:Y:S01]  /*1d90*/  ISETP.GE.AND P0, PT, R72, 0x1, PT ;  /* 0x000000014800780c */ /* 0x008fe20003f06270 */
[----:B-1----:R-:W-:Y:S01]  /*1da0*/  VIADD R2, R2, 0xe0 ;  /* 0x000000e002027836 */ /* 0x002fe20000000000 */
[----:B------:R-:W-:Y:S01]  /*1db0*/  @!PT LDS RZ, [RZ] ;  /* 0x00000000fffff984 */ /* 0x000fe20000000800 */
[----:B------:R-:W-:Y:S01]  /*1dc0*/  @!PT LDS RZ, [RZ] ;  /* 0x00000000fffff984 */ /* 0x000fe20000000800 */
[----:B------:R-:W-:Y:S01]  /*1dd0*/  @!PT LDS RZ, [RZ] ;  /* 0x00000000fffff984 */ /* 0x000fe20000000800 */
[----:B------:R-:W-:Y:S01]  /*1de0*/  @!PT LDS RZ, [RZ] ;  /* 0x00000000fffff984 */ /* 0x000fe20000000800 */
[----:B------:R1:W-:Y:S06]  /*1df0*/  MEMBAR.ALL.CTA ;  /* 0x0000000000007992 */ /* 0x0003ec0000008000 */
[----:B-1----:R-:W1:Y:S01]  /*1e00*/  FENCE.VIEW.ASYNC.S ;  /* 0x00000000000073c6 */ /* 0x002e620000000000 */
[----:B------:R-:W-:-:S04]  /*1e10*/  PRMT R2, RZ, 0x654, R2 ;  /* 0x00000654ff027816 */ /* 0x000fc80000000002 */
[----:B-1----:R1:W-:Y:S01]  /*1e20*/  SYNCS.ARRIVE.TRANS64.RED.A1T0 RZ, [R2+URZ], RZ ;  /* 0x000000ff02ff79a7 */ /* 0x0023e200081004ff */
[----:B--2---:R-:W-:-:S13]  /*1e30*/  LOP3.LUT P2, RZ, R6, 0x1, RZ, 0xc0, !PT ;  /* 0x0000000106ff7812 */ /* 0x004fda000784c0ff */
[----:B------:R-:W-:Y:S01]  /*1e40*/  @P2 SHF.R.U32.HI R3, RZ, 0x10, R5 ;  /* 0x00000010ff032819 */ /* 0x000fe20000011605 */
[----:B------:R-:W-:Y:S01]  /*1e50*/  VOTEU.ANY UP0, P2 ;  /* 0x0000000000ff7886 */ /* 0x000fe20001000100 */
[----:B------:R-:W-:Y:S02]  /*1e60*/  @P2 MOV R11, R4 ;  /* 0x00000004000b2202 */ /* 0x000fe40000000f00 */
[----:B------:R-:W-:Y:S02]  /*1e70*/  @P2 R2UR.BROADCAST UR5, R3 ;  /* 0x00000000030522ca */ /* 0x000fe400008e0000 */
[----:B------:R-:W-:-:S11]  /*1e80*/  @P2 LOP3.LUT R8, R5, 0xffff, RZ, 0xc0, !PT ;  /* 0x0000ffff05082812 */ /* 0x000fd600078ec0ff */
[----:B------:R-:W-:Y:S01]  /*1e90*/  @UP0 UMOV UR36, UR5 ;  /* 0x0000000500240c82 */ /* 0x000fe20008000000 */
[----:B-1----:R-:W-:Y:S05]  /*1ea0*/  @!P0 BRA `(.L_x_34) ;  /* 0x0000000000b88947 */ /* 0x002fea0003800000 */
[----:B------:R-:W4:Y:S01]  /*1eb0*/  LDC.64 R4, c[0x0][0xb18] ;  /* 0x0002c600ff047b82 */ /* 0x000f220000000a00 */
[----:B------:R-:W-:-:S07]  /*1ec0*/  ISETP.NE.AND P3, PT, R72, 0x1, PT ;  /* 0x000000014800780c */ /* 0x000fce0003f65270 */
[----:B------:R-:W1:Y:S08]  /*1ed0*/  LDC.64 R6, c[0x0][0xb10] ;  /* 0x0002c400ff067b82 */ /* 0x000e700000000a00 */
[----:B------:R-:W2:Y:S08]  /*1ee0*/  LDC R16, c[0x0][0xb20] ;  /* 0x0002c800ff107b82 */ /* 0x000eb00000000800 */
[----:B------:R-:W3:Y:S01]  /*1ef0*/  LDC R18, c[0x0][0xb0c] ;  /* 0x0002c300ff127b82 */ /* 0x000ee20000000800 */
[----:B----4-:R-:W-:Y:S01]  /*1f00*/  IMAD.HI.U32 R17, R0, R5, RZ ;  /* 0x0000000500117227 */ /* 0x010fe200078e00ff */
[----:B------:R-:W-:-:S03]  /*1f10*/  ISETP.NE.AND P0, PT, R4, 0x1, PT ;  /* 0x000000010400780c */ /* 0x000fc60003f05270 */
[----:B------:R-:W-:-:S03]  /*1f20*/  IMAD.HI.U32 R5, R8, R5, RZ ;  /* 0x0000000508057227 */ /* 0x000fc600078e00ff */
[----:B------:R-:W4:Y:S01]  /*1f30*/  LDC.64 R2, c[0x0][0xb28] ;  /* 0x0002ca00ff027b82 */ /* 0x000f220000000a00 */
[----:B-1----:R-:W-:-:S04]  /*1f40*/  IMAD.HI.U32 R20, R9, R6, RZ ;  /* 0x0000000609147227 */ /* 0x002fc800078e00ff */
[----:B------:R-:W-:Y:S01]  /*1f50*/  IMAD.HI.U32 R22, R11, R6, RZ ;  /* 0x000000060b167227 */ /* 0x000fe200078e00ff */
[----:B------:R-:W-:Y:S02]  /*1f60*/  SHF.R.U32.HI R20, RZ, R7, R20 ;  /* 0x00000007ff147219 */ /* 0x000fe40000011614 */
[-C--:B--2---:R-:W-:Y:S02]  /*1f70*/  SHF.R.U32.HI R17, RZ, R16.reuse, R17 ;  /* 0x00000010ff117219 */ /* 0x084fe40000011611 */
[----:B------:R-:W-:Y:S02]  /*1f80*/  SHF.R.U32.HI R5, RZ, R16, R5 ;  /* 0x00000010ff057219 */ /* 0x000fe40000011605 */
[----:B------:R-:W-:Y:S02]  /*1f90*/  SEL R17, R0, R17, !P0 ;  /* 0x0000001100117207 */ /* 0x000fe40004000000 */
[----:B------:R-:W-:Y:S02]  /*1fa0*/  SHF.R.U32.HI R22, RZ, R7, R22 ;  /* 0x00000007ff167219 */ /* 0x000fe40000011616 */
[----:B---3--:R-:W-:-:S02]  /*1fb0*/  ISETP.NE.AND P1, PT, R18, 0x1, PT ;  /* 0x000000011200780c */ /* 0x008fc40003f25270 */
[----:B------:R-:W-:Y:S02]  /*1fc0*/  SEL R5, R8, R5, !P0 ;  /* 0x0000000508057207 */ /* 0x000fe40004000000 */
[----:B------:R-:W-:Y:S02]  /*1fd0*/  SEL R19, R9, R20, !P1 ;  /* 0x0000001409137207 */ /* 0x000fe40004800000 */
[----:B------:R-:W-:Y:S01]  /*1fe0*/  SEL R7, R11, R22, !P1 ;  /* 0x000000160b077207 */ /* 0x000fe20004800000 */
[----:B----4-:R-:W-:-:S04]  /*1ff0*/  IMAD.HI.U32 R20, R17, R2, RZ ;  /* 0x0000000211147227 */ /* 0x010fc800078e00ff */
[----:B------:R-:W-:Y:S01]  /*2000*/  IMAD.HI.U32 R6, R19, R2, RZ ;  /* 0x0000000213067227 */ /* 0x000fe200078e00ff */
[----:B------:R-:W-:-:S04]  /*2010*/  @P3 SHF.R.U32.HI R17, RZ, R3, R20 ;  /* 0x00000003ff113219 */ /* 0x000fc80000011614 */
[----:B------:R-:W-:Y:S01]  /*2020*/  @P3 SHF.R.U32.HI R19, RZ, R3, R6 ;  /* 0x00000003ff133219 */ /* 0x000fe20000011606 */
[----:B------:R-:W-:-:S04]  /*2030*/  IMAD R17, R72, R17, RZ ;  /* 0x0000001148117224 */ /* 0x000fc800078e02ff */
[----:B------:R-:W-:Y:S01]  /*2040*/  IMAD R6, R72, R19, RZ ;  /* 0x0000001348067224 */ /* 0x000fe200078e02ff */
[C---:B------:R-:W-:Y:S02]  /*2050*/  ISETP.GE.AND P0, PT, R5.reuse, R17, PT ;  /* 0x000000110500720c */ /* 0x040fe40003f06270 */
[----:B------:R-:W-:Y:S02]  /*2060*/  IADD3 R17, PT, PT, -R5, RZ, RZ ;  /* 0x000000ff05117210 */ /* 0x000fe40007ffe1ff */
[----:B------:R-:W-:Y:S01]  /*2070*/  ISETP.GE.OR P0, PT, R7, R6, P0 ;  /* 0x000000060700720c */ /* 0x000fe20000706670 */
[----:B------:R-:W-:-:S04]  /*2080*/  IMAD.HI.U32 R6, R5, R2, RZ ;  /* 0x0000000205067227 */ /* 0x000fc800078e00ff */
[----:B------:R-:W-:Y:S01]  /*2090*/  IMAD R8, R4, R17, R8 ;  /* 0x0000001104087224 */ /* 0x000fe200078e0208 */
[----:B------:R-:W-:-:S04]  /*20a0*/  SHF.R.U32.HI R6, RZ, R3, R6 ;  /* 0x00000003ff067219 */ /* 0x000fc80000011606 */
[----:B------:R-:W-:-:S03]  /*20b0*/  SEL R6, R5, R6, !P3 ;  /* 0x0000000605067207 */ /* 0x000fc60005800000 */
[----:B------:R-:W-:-:S04]  /*20c0*/  @!P0 IMAD.HI.U32 R16, R7, R2, RZ ;  /* 0x0000000207108227 */ /* 0x000fc800078e00ff */
[----:B------:R-:W-:Y:S01]  /*20d0*/  IMAD.MOV R2, RZ, RZ, -R6 ;  /* 0x000000ffff027224 */ /* 0x000fe200078e0a06 */
[----:B------:R-:W-:-:S03]  /*20e0*/  @!P0 SHF.R.U32.HI R16, RZ, R3, R16 ;  /* 0x00000003ff108219 */ /* 0x000fc60000011610 */
[----:B------:R-:W-:Y:S01]  /*20f0*/  IMAD R2, R72, R2, R5 ;  /* 0x0000000248027224 */ /* 0x000fe200078e0205 */
        /* <DEDUP_REMOVED lines=9> */
.L_x_34:
[----:B------:R-:W1:Y:S02]  /*2190*/  LDCU UR5, c[0x0][0xb30] ;  /* 0x00016600ff0577ac */ /* 0x000e640008000800 */
[----:B-1----:R-:W-:-:S09]  /*21a0*/  UISETP.NE.AND UP0, UPT, UR5, 0x1, UPT ;  /* 0x000000010500788c */ /* 0x002fd2000bf05270 */
[----:B------:R-:W-:Y:S05]  /*21b0*/  BRA.U UP0, `(.L_x_35) ;  /* 0x0000000100407547 */ /* 0x000fea000b800000 */
[----:B------:R-:W1:Y:S08]  /*21c0*/  LDC.64 R4, c[0x0][0xb10] ;  /* 0x0002c400ff047b82 */ /* 0x000e700000000a00 */
[----:B------:R-:W2:Y:S08]  /*21d0*/  LDC.64 R2, c[0x0][0xb18] ;  /* 0x0002c600ff027b82 */ /* 0x000eb00000000a00 */
[----:B------:R-:W3:Y:S08]  /*21e0*/  LDC R6, c[0x0][0xb20] ;  /* 0x0002c800ff067b82 */ /* 0x000ef00000000800 */
[----:B------:R-:W4:Y:S01]  /*21f0*/  LDC R16, c[0x0][0xb0c] ;  /* 0x0002c300ff107b82 */ /* 0x000f220000000800 */
[----:B-1----:R-:W-:-:S05]  /*2200*/  IMAD.HI.U32 R4, R11, R4, RZ ;  /* 0x000000040b047227 */ /* 0x002fca00078e00ff */
[----:B------:R-:W-:Y:S01]  /*2210*/  SHF.R.U32.HI R4, RZ, R5, R4 ;  /* 0x00000005ff047219 */ /* 0x000fe20000011604 */
[----:B--2---:R-:W-:Y:S01]  /*2220*/  IMAD.HI.U32 R3, R8, R3, RZ ;  /* 0x0000000308037227 */ /* 0x004fe200078e00ff */
[----:B------:R-:W-:-:S04]  /*2230*/  ISETP.NE.AND P0, PT, R2, 0x1, PT ;  /* 0x000000010200780c */ /* 0x000fc80003f05270 */
[----:B---3--:R-:W-:-:S04]  /*2240*/  SHF.R.U32.HI R3, RZ, R6, R3 ;  /* 0x00000006ff037219 */ /* 0x008fc80000011603 */
[----:B------:R-:W-:Y:S02]  /*2250*/  SEL R3, R8, R3, !P0 ;  /* 0x0000000308037207 */ /* 0x000fe40004000000 */
[----:B----4-:R-:W-:-:S04]  /*2260*/  ISETP.NE.AND P1, PT, R16, 0x1, PT ;  /* 0x000000011000780c */ /* 0x010fc80003f25270 */
[----:B------:R-:W-:-:S05]  /*2270*/  SEL R4, R11, R4, !P1 ;  /* 0x000000040b047207 */ /* 0x000fca0004800000 */
[----:B------:R-:W-:Y:S02]  /*2280*/  IMAD.IADD R5, R3, 0x1, -R4 ;  /* 0x0000000103057824 */ /* 0x000fe400078e0a04 */
[----:B------:R-:W-:Y:S02]  /*2290*/  IMAD.IADD R3, R4, 0x1, -R3 ;  /* 0x0000000104037824 */ /* 0x000fe400078e0a03 */
[----:B------:R-:W-:Y:S02]  /*22a0*/  IMAD R11, R5, R16, R11 ;  /* 0x00000010050b7224 */ /* 0x000fe400078e020b */
[----:B------:R-:W-:-:S07]  /*22b0*/  IMAD R8, R3, R2, R8 ;  /* 0x0000000203087224 */ /* 0x000fce00078e0208 */
.L_x_35:
[----:B------:R-:W-:Y:S01]  /*22c0*/  VIADD R14, R14, 0x1 ;  /* 0x000000010e0e7836 */ /* 0x000fe20000000000 */
[----:B------:R-:W-:Y:S01]  /*22d0*/  PLOP3.LUT P1, PT, PT, PT, PT, 0x80, 0x8 ;  /* 0x000000000008781c */ /* 0x000fe20003f2f070 */
[----:B------:R-:W-:Y:S02]  /*22e0*/  IMAD.IADD R21, R11, 0x1, R166 ;  /* 0x000000010b157824 */ /* 0x000fe400078e02a6 */
[----:B------:R-:W-:Y:S01]  /*22f0*/  IMAD.IADD R20, R8, 0x1, R143 ;  /* 0x0000000108147824 */ /* 0x000fe200078e028f */
[----:B------:R-:W-:-:S04]  /*2300*/  ISETP.NE.AND P0, PT, R14, 0x2, PT ;  /* 0x000000020e00780c */ /* 0x000fc80003f05270 */
[----:B------:R-:W-:Y:S02]  /*2310*/  SEL R2, RZ, 0x1, P0 ;  /* 0x00000001ff027807 */ /* 0x000fe40000000000 */
[----:B------:R-:W-:Y:S02]  /*2320*/  SEL R14, R14, RZ, P0 ;  /* 0x000000ff0e0e7207 */ /* 0x000fe40000000000 */
[----:B------:R-:W-:Y:S01]  /*2330*/  LOP3.LUT R13, R13, R2, RZ, 0x3c, !PT ;  /* 0x000000020d0d7212 */ /* 0x000fe200078e3cff */
[----:B------:R-:W-:Y:S06]  /*2340*/  @P2 BRA `(.L_x_36) ;  /* 0xfffffff000982947 */ /* 0x000fec000383ffff */
[----:B------:R-:W-:Y:S01]  /*2350*/  UIADD3 UR4, UPT, UPT, UR4, 0x48, URZ ;  /* 0x0000004804047890 */ /* 0x000fe2000fffe0ff */
[----:B------:R-:W-:-:S03]  /*2360*/  SHF.L.U32 R3, R15, 0x1f, RZ ;  /* 0x0000001f0f037819 */ /* 0x000fc600000006ff */
[----:B------:R-:W-:-:S09]  /*2370*/  ULEA UR5, UR13, UR4, 0x3 ;  /* 0x000000040d057291 */ /* 0x000fd2000f8e18ff */
[----:B------:R-:W1:Y:S02]  /*2380*/  SYNCS.PHASECHK.TRANS64.TRYWAIT P0, [UR5], R3 ;  /* 0x00000003ff0075a7 */ /* 0x000e640008001105 */
[----:B-1----:R-:W-:Y:S05]  /*2390*/  @!P0 BRA `(.L_x_37) ;  /* 0x00000078007c8947 */ /* 0x002fea0003800000 */
.L_x_129:
[----:B------:R-:W-:-:S04]  /*23a0*/  UIADD3 UR6, UPT, UPT, UR13, 0x1, URZ ;  /* 0x000000010d067890 */ /* 0x000fc8000fffe0ff */
[----:B------:R-:W-:-:S04]  /*23b0*/  UISETP.NE.AND UP0, UPT, UR6, 0x9, UPT ;  /* 0x000000090600788c */ /* 0x000fc8000bf05270 */
[----:B------:R-:W-:Y:S02]  /*23c0*/  USEL UR7, URZ, 0x1, UP0 ;  /* 0x00000001ff077887 */ /* 0x000fe40008000000 */
[----:B------:R-:W-:-:S04]  /*23d0*/  USEL UR6, UR6, URZ, UP0 ;  /* 0x000000ff06067287 */ /* 0x000fc80008000000 */
[----:B------:R-:W-:Y:S01]  /*23e0*/  ULEA UR5, UR6, UR4, 0x3 ;  /* 0x0000000406057291 */ /* 0x000fe2000f8e18ff */
[----:B------:R-:W-:-:S04]  /*23f0*/  LOP3.LUT R2, R15, UR7, RZ, 0x3c, !PT ;  /* 0x000000070f027c12 */ /* 0x000fc8000f8e3cff */
[----:B-1----:R-:W-:-:S04]  /*2400*/  SHF.L.U32 R3, R2, 0x1f, RZ ;  /* 0x0000001f02037819 */ /* 0x002fc800000006ff */
[----:B------:R-:W1:Y:S02]  /*2410*/  SYNCS.PHASECHK.TRANS64.TRYWAIT P0, [UR5], R3 ;  /* 0x00000003ff0075a7 */ /* 0x000e640008001105 */
[----:B-1----:R-:W-:Y:S05]  /*2420*/  @!P0 BRA `(.L_x_38) ;  /* 0x0000007800708947 */ /* 0x002fea0003800000 */
.L_x_131:
        /* <DEDUP_REMOVED lines=9> */
.L_x_133:
        /* <DEDUP_REMOVED lines=9> */
.L_x_135:
        /* <DEDUP_REMOVED lines=9> */
.L_x_137:
        /* <DEDUP_REMOVED lines=9> */
.L_x_139:
        /* <DEDUP_REMOVED lines=9> */
.L_x_141:
        /* <DEDUP_REMOVED lines=9> */
.L_x_143:
[----:B------:R-:W-:-:S04]  /*2790*/  UIADD3 UR6, UPT, UPT, UR6, 0x1, URZ ;  /* 0x0000000106067890 */ /* 0x000fc8000fffe0ff */
[----:B------:R-:W-:-:S04]  /*27a0*/  UISETP.NE.AND UP0, UPT, UR6, 0x9, UPT ;  /* 0x000000090600788c */ /* 0x000fc8000bf05270 */
[----:B------:R-:W-:Y:S02]  /*27b0*/  USEL UR5, URZ, 0x1, UP0 ;  /* 0x00000001ff057887 */ /* 0x000fe40008000000 */
[----:B------:R-:W-:-:S04]  /*27c0*/  USEL UR6, UR6, URZ, UP0 ;  /* 0x000000ff06067287 */ /* 0x000fc80008000000 */
[----:B------:R-:W-:Y:S01]  /*27d0*/  ULEA UR6, UR6, UR4, 0x3 ;  /* 0x0000000406067291 */ /* 0x000fe2000f8e18ff */
[----:B-1----:R-:W-:-:S04]  /*27e0*/  LOP3.LUT R3, R2, UR5, RZ, 0x3c, !PT ;  /* 0x0000000502037c12 */ /* 0x002fc8000f8e3cff */
[----:B------:R-:W-:Y:S01]  /*27f0*/  SHF.L.U32 R3, R3, 0x1f, RZ ;  /* 0x0000001f03037819 */ /* 0x000fe200000006ff */
[----:B----4-:R-:W-:-:S07]  /*2800*/  IMAD.U32 R0, RZ, RZ, UR6 ;  /* 0x00000006ff007e24 */ /* 0x010fce000f8e00ff */
.L_x_45:
[----:B-1----:R1:W2:Y:S02]  /*2810*/  SYNCS.PHASECHK.TRANS64.TRYWAIT P0, [R0+URZ], R3 ;  /* 0x00000003000075a7 */ /* 0x0022a400080011ff */
[----:B--2---:R-:W-:Y:S05]  /*2820*/  @!P0 NANOSLEEP.SYNCS 0x989680 ;  /* 0x009896800000895d */ /* 0x004fea0003900000 */
[----:B------:R-:W2:Y:S02]  /*2830*/  @!P0 SYNCS.PHASECHK.TRANS64 P0, [R0+URZ], R3 ;  /* 0x00000003000085a7 */ /* 0x000ea400080010ff */
[----:B--2---:R-:W-:Y:S05]  /*2840*/  @P0 EXIT ;  /* 0x000000000000094d */ /* 0x004fea0003800000 */
[----:B------:R-:W-:Y:S05]  /*2850*/  BRA `(.L_x_45) ;  /* 0xfffffffc00ec7947 */ /* 0x000fea000383ffff */
.L_x_18:
[----:B------:R-:W-:-:S04]  /*2860*/  UISETP.NE.AND UP1, UPT, UR37, URZ, UPT ;  /* 0x000000ff2500728c */ /* 0x000fc8000bf25270 */
[----:B------:R-:W-:-:S09]  /*2870*/  UISETP.NE.OR UP1, UPT, UR8, 0x1, UP1 ;  /* 0x000000010800788c */ /* 0x000fd20008f25670 */
[----:B------:R-:W-:Y:S05]  /*2880*/  BRA.U UP1, `(.L_x_46) ;  /* 0x0000000501487547 */ /* 0x000fea000b800000 */
[----:B------:R-:W-:Y:S01]  /*2890*/  ISETP.NE.AND P2, PT, R2, RZ, PT ;  /* 0x000000ff0200720c */ /* 0x000fe20003f45270 */
[----:B------:R-:W-:Y:S01]  /*28a0*/  IMAD.MOV.U32 R12, RZ, RZ, 0x1 ;  /* 0x00000001ff0c7424 */ /* 0x000fe200078e00ff */
[----:B------:R-:W-:Y:S02]  /*28b0*/  CS2R R10, SRZ ;  /* 0x00000000000a7805 */ /* 0x000fe4000001ff00 */
[----:B------:R-:W-:Y:S01]  /*28c0*/  CS2R R8, SRZ ;  /* 0x0000000000087805 */ /* 0x000fe2000001ff00 */
[----:B------:R-:W-:Y:S01]  /*28d0*/  UMOV UR4, 0x400 ;  /* 0x0000040000047882 */ /* 0x000fe20000000000 */
[----:B------:R-:W-:Y:S01]  /*28e0*/  UMOV UR6, URZ ;  /* 0x000000ff00067c82 */ /* 0x000fe20008000000 */
[----:B------:R-:W-:-:S12]  /*28f0*/  ULEA UR37, UR37, UR4, 0x18 ;  /* 0x0000000425257291 */ /* 0x000fd8000f8ec0ff */
.L_x_50:
[----:B------:R-:W-:Y:S02]  /*2900*/  LEA R0, R8, UR37, 0x3 ;  /* 0x0000002508007c11 */ /* 0x000fe4000f8e18ff */
[----:B------:R-:W-:-:S03]  /*2910*/  SHF.L.U32 R5, R9, 0x1f, RZ ;  /* 0x0000001f09057819 */ /* 0x000fc600000006ff */
[----:B------:R-:W-:Y:S01]  /*2920*/  VIADD R4, R0, 0x120 ;  /* 0x0000012000047836 */ /* 0x000fe20000000000 */
[----:B------:R-:W1:Y:S02]  /*2930*/  SYNCS.PHASECHK.TRANS64.TRYWAIT P0, [R0+URZ+0x110], R5 ;  /* 0x00011005000075a7 */ /* 0x000e6400080011ff */
[----:B-1----:R-:W-:Y:S05]  /*2940*/  @!P0 BRA `(.L_x_47) ;  /* 0x0000007400d08947 */ /* 0x002fea0003800000 */
.L_x_144:
[----:B------:R-:W-:Y:S01]  /*2950*/  ULEA UR5, UR6, UR37, 0x3 ;  /* 0x0000002506057291 */ /* 0x000fe2000f8e18ff */
[----:B------:R-:W-:Y:S02]  /*2960*/  PRMT R4, RZ, 0x654, R4 ;  /* 0x00000654ff047816 */ /* 0x000fe40000000004 */
[----:B-1----:R-:W-:Y:S01]  /*2970*/  SHF.L.U32 R5, R12, 0x1f, RZ ;  /* 0x0000001f0c057819 */ /* 0x002fe200000006ff */
[----:B------:R-:W-:Y:S01]  /*2980*/  UIADD3 UR4, UPT, UPT, UR5, 0xd0, URZ ;  /* 0x000000d005047890 */ /* 0x000fe2000fffe0ff */
[----:B------:R1:W-:Y:S05]  /*2990*/  SYNCS.ARRIVE.TRANS64.RED.A1T0 RZ, [R4+URZ], RZ ;  /* 0x000000ff04ff79a7 */ /* 0x0003ea00081004ff */
[----:B------:R-:W-:Y:S01]  /*29a0*/  IMAD.U32 R7, RZ, RZ, UR4 ;  /* 0x00000004ff077e24 */ /* 0x000fe2000f8e00ff */
[----:B------:R-:W2:Y:S04]  /*29b0*/  SYNCS.PHASECHK.TRANS64.TRYWAIT P0, [UR5+0xe0], R5 ;  /* 0x0000e005ff0075a7 */ /* 0x000ea80008001105 */
[----:B------:R-:W-:Y:S01]  /*29c0*/  PRMT R6, R2, 0x654, R7 ;  /* 0x0000065402067816 */ /* 0x000fe20000000007 */
[----:B-1----:R-:W-:Y:S01]  /*29d0*/  @!P2 IMAD.MOV.U32 R4, RZ, RZ, 0x10 ;  /* 0x00000010ff04a424 */ /* 0x002fe200078e00ff */
[----:B--2---:R-:W-:Y:S06]  /*29e0*/  @!P0 BRA `(.L_x_48) ;  /* 0x0000007400bc8947 */ /* 0x004fec0003800000 */
.L_x_146:
[----:B------:R-:W-:Y:S01]  /*29f0*/  ULEA UR4, UR6, UR37, 0x4 ;  /* 0x0000002506047291 */ /* 0x000fe2000f8e20ff */
[----:B------:R-:W-:Y:S01]  /*2a00*/  SEL R3, R6, R3, !P2 ;  /* 0x0000000306037207 */ /* 0x000fe20005000000 */
[----:B------:R-:W-:Y:S01]  /*2a10*/  UIADD3 UR5, UPT, UPT, UR5, 0xd0, URZ ;  /* 0x000000d005057890 */ /* 0x000fe2000fffe0ff */
[----:B-1----:R-:W-:Y:S01]  /*2a20*/  LEA R0, R11, UR37, 0x3 ;  /* 0x000000250b007c11 */ /* 0x002fe2000f8e18ff */
[----:B------:R-:W-:Y:S01]  /*2a30*/  UIADD3 UR4, UPT, UPT, UR4, 0x140, URZ ;  /* 0x0000014004047890 */ /* 0x000fe2000fffe0ff */
[----:B------:R-:W-:Y:S01]  /*2a40*/  SHF.L.U32 R5, R10, 0x1f, RZ ;  /* 0x0000001f0a057819 */ /* 0x000fe200000006ff */
[----:B------:R1:W-:Y:S01]  /*2a50*/  @!P2 SYNCS.ARRIVE.TRANS64.RED RZ, [R3+URZ], R4 ;  /* 0x0000000403ffa9a7 */ /* 0x0003e200080004ff */
[----:B------:R-:W-:Y:S01]  /*2a60*/  UIADD3 UR6, UPT, UPT, UR6, 0x1, URZ ;  /* 0x0000000106067890 */ /* 0x000fe2000fffe0ff */
[----:B------:R-:W-:-:S03]  /*2a70*/  VIADD R8, R8, 0x1 ;  /* 0x0000000108087836 */ /* 0x000fc60000000000 */
[----:B------:R-:W-:Y:S02]  /*2a80*/  UISETP.NE.AND UP0, UPT, UR6, 0x2, UPT ;  /* 0x000000020600788c */ /* 0x000fe4000bf05270 */
[----:B------:R-:W-:Y:S06]  /*2a90*/  UGETNEXTWORKID.BROADCAST [UR4], [UR5] ;  /* 0x00000000040073ca */ /* 0x000fec0008000100 */
[----:B------:R-:W-:Y:S01]  /*2aa0*/  USEL UR4, URZ, 0x1, UP0 ;  /* 0x00000001ff047887 */ /* 0x000fe20008000000 */
[----:B------:R-:W-:Y:S01]  /*2ab0*/  ISETP.NE.AND P0, PT, R8, 0x2, PT ;  /* 0x000000020800780c */ /* 0x000fe20003f05270 */
[----:B------:R-:W-:Y:S01]  /*2ac0*/  USEL UR6, UR6, URZ, UP0 ;  /* 0x000000ff06067287 */ /* 0x000fe20008000000 */
[----:B------:R-:W2:Y:S03]  /*2ad0*/  SYNCS.PHASECHK.TRANS64.TRYWAIT P1, [R0+URZ+0xd0], R5 ;  /* 0x0000d005000075a7 */ /* 0x000ea600080211ff */
[----:B------:R-:W-:Y:S01]  /*2ae0*/  LOP3.LUT R12, R12, UR4, RZ, 0x3c, !PT ;  /* 0x000000040c0c7c12 */ /* 0x000fe2000f8e3cff */
[----:B-12---:R-:W-:Y:S07]  /*2af0*/  @!P1 BRA `(.L_x_49) ;  /* 0x0000007400909947 */ /* 0x006fee0003800000 */
.L_x_147:
[C---:B------:R-:W-:Y:S01]  /*2b00*/  LEA R4, R11.reuse, UR37, 0x4 ;  /* 0x000000250b047c11 */ /* 0x040fe2000f8e20ff */
[----:B-1----:R-:W-:Y:S01]  /*2b10*/  VIADD R0, R0, 0xe0 ;  /* 0x000000e000007836 */ /* 0x002fe20000000000 */
[----:B------:R-:W-:Y:S01]  /*2b20*/  SEL R8, R8, RZ, P0 ;  /* 0x000000ff08087207 */ /* 0x000fe20000000000 */
[----:B------:R-:W-:-:S03]  /*2b30*/  VIADD R11, R11, 0x1 ;  /* 0x000000010b0b7836 */ /* 0x000fc60000000000 */
[----:B------:R-:W1:Y:S01]  /*2b40*/  LDS.128 R4, [R4+0x140] ;  /* 0x0001400004047984 */ /* 0x000e620000000c00 */
[----:B------:R-:W-:Y:S02]  /*2b50*/  PRMT R0, RZ, 0x654, R0 ;  /* 0x00000654ff007816 */ /* 0x000fe40000000000 */
[C---:B------:R-:W-:Y:S01]  /*2b60*/  ISETP.NE.AND P1, PT, R11.reuse, 0x2, PT ;  /* 0x000000020b00780c */ /* 0x040fe20003f25270 */
[----:B------:R-:W-:Y:S01]  /*2b70*/  @!PT LDS RZ, [RZ] ;  /* 0x00000000fffff984 */ /* 0x000fe20000000800 */
[----:B------:R-:W-:Y:S01]  /*2b80*/  @!PT LDS RZ, [RZ] ;  /* 0x00000000fffff984 */ /* 0x000fe20000000800 */
[----:B------:R-:W-:Y:S01]  /*2b90*/  @!PT LDS RZ, [RZ] ;  /* 0x00000000fffff984 */ /* 0x000fe20000000800 */
[----:B------:R-:W-:Y:S01]  /*2ba0*/  @!PT LDS RZ, [RZ] ;  /* 0x00000000fffff984 */ /* 0x000fe20000000800 */
[----:B------:R2:W-:Y:S06]  /*2bb0*/  MEMBAR.ALL.CTA ;  /* 0x0000000000007992 */ /* 0x0005ec0000008000 */
[----:B--2---:R-:W2:Y:S01]  /*2bc0*/  FENCE.VIEW.ASYNC.S ;  /* 0x00000000000073c6 */ /* 0x004ea20000000000 */
[----:B------:R-:W-:Y:S01]  /*2bd0*/  SEL R11, R11, RZ, P1 ;  /* 0x000000ff0b0b7207 */ /* 0x000fe20000800000 */
[----:B--2---:R2:W-:Y:S01]  /*2be0*/  SYNCS.ARRIVE.TRANS64.RED.A1T0 RZ, [R0+URZ], RZ ;  /* 0x000000ff00ff79a7 */ /* 0x0045e200081004ff */
[----:B-1----:R-:W-:-:S02]  /*2bf0*/  LOP3.LUT P3, RZ, R6, 0x1, RZ, 0xc0, !PT ;  /* 0x0000000106ff7812 */ /* 0x002fc4000786c0ff */
[----:B------:R-:W-:-:S04]  /*2c00*/  SEL R5, RZ, 0x1, P1 ;  /* 0x00000001ff057807 */ /* 0x000fc80000800000 */
[----:B------:R-:W-:Y:S02]  /*2c10*/  LOP3.LUT R10, R10, R5, RZ, 0x3c, !PT ;  /* 0x000000050a0a7212 */ /* 0x000fe400078e3cff */
[----:B--2---:R-:W-:-:S04]  /*2c20*/  SEL R0, RZ, 0x1, P0 ;  /* 0x00000001ff007807 */ /* 0x004fc80000000000 */
[----:B------:R-:W-:Y:S01]  /*2c30*/  LOP3.LUT R9, R9, R0, RZ, 0x3c, !PT ;  /* 0x0000000009097212 */ /* 0x000fe200078e3cff */
[----:B------:R-:W-:Y:S06]  /*2c40*/  @P3 BRA `(.L_x_50) ;  /* 0xfffffffc002c3947 */ /* 0x000fec000383ffff */
[----:B------:R-:W-:Y:S01]  /*2c50*/  ULEA UR5, UR6, UR37, 0x3 ;  /* 0x0000002506057291 */ /* 0x000fe2000f8e18ff */
[----:B------:R-:W-:-:S08]  /*2c60*/  SHF.L.U32 R3, R12, 0x1f, RZ ;  /* 0x0000001f0c037819 */ /* 0x000fd000000006ff */
[----:B------:R-:W1:Y:S02]  /*2c70*/  SYNCS.PHASECHK.TRANS64 P0, [UR5+0xe0], R3 ;  /* 0x0000e003ff0075a7 */ /* 0x000e640008001005 */
[----:B-1----:R-:W-:Y:S05]  /*2c80*/  @P0 BRA `(.L_x_51) ;  /* 0x0000000000080947 */ /* 0x002fea0003800000 */
[----:B------:R-:W1:Y:S02]  /*2c90*/  SYNCS.PHASECHK.TRANS64.TRYWAIT P0, [UR5+0xe0], R3 ;  /* 0x0000e003ff0075a7 */ /* 0x000e640008001105 */
[----:B-1----:R-:W-:Y:S05]  /*2ca0*/  @!P0 BRA `(.L_x_52) ;  /* 0x0000007400388947 */ /* 0x002fea0003800000 */
.L_x_51:
[----:B------:R-:W-:-:S04]  /*2cb0*/  UIADD3 UR4, UPT, UPT, UR6, 0x1, URZ ;  /* 0x0000000106047890 */ /* 0x000fc8000fffe0ff */
[----:B------:R-:W-:-:S04]  /*2cc0*/  UISETP.NE.AND UP0, UPT, UR4, 0x2, UPT ;  /* 0x000000020400788c */ /* 0x000fc8000bf05270 */
[----:B------:R-:W-:Y:S02]  /*2cd0*/  USEL UR7, URZ, 0x1, UP0 ;  /* 0x00000001ff077887 */ /* 0x000fe40008000000 */
[----:B------:R-:W-:-:S04]  /*2ce0*/  USEL UR4, UR4, URZ, UP0 ;  /* 0x000000ff04047287 */ /* 0x000fc80008000000 */
[----:B------:R-:W-:Y:S01]  /*2cf0*/  ULEA UR4, UR4, UR37, 0x3 ;  /* 0x0000002504047291 */ /* 0x000fe2000f8e18ff */
[----:B-1----:R-:W-:-:S04]  /*2d00*/  LOP3.LUT R3, R12, UR7, RZ, 0x3c, !PT ;  /* 0x000000070c037c12 */ /* 0x002fc8000f8e3cff */
[----:B------:R-:W-:-:S04]  /*2d10*/  SHF.L.U32 R0, R3, 0x1f, RZ ;  /* 0x0000001f03007819 */ /* 0x000fc800000006ff */
[----:B------:R-:W1:Y:S02]  /*2d20*/  SYNCS.PHASECHK.TRANS64 P0, [UR4+0xe0], R0 ;  /* 0x0000e000ff0075a7 */ /* 0x000e640008001004 */
[----:B-1----:R-:W-:Y:S05]  /*2d30*/  @P0 EXIT ;  /* 0x000000000000094d */ /* 0x002fea0003800000 */
[----:B------:R-:W-:Y:S02]  /*2d40*/  SHF.L.U32 R3, R3, 0x1f, RZ ;  /* 0x0000001f03037819 */ /* 0x000fe400000006ff */
[----:B------:R-:W-:-:S07]  /*2d50*/  MOV R0, UR4 ;  /* 0x0000000400007c02 */ /* 0x000fce0008000f00 */
.L_x_53:
[----:B-1----:R1:W2:Y:S02]  /*2d60*/  SYNCS.PHASECHK.TRANS64.TRYWAIT P0, [R0+URZ+0xe0], R3 ;  /* 0x0000e003000075a7 */ /* 0x0022a400080011ff */
[----:B--2---:R-:W-:Y:S05]  /*2d70*/  @!P0 NANOSLEEP.SYNCS 0x989680 ;  /* 0x009896800000895d */ /* 0x004fea0003900000 */
[----:B------:R-:W2:Y:S02]  /*2d80*/  @!P0 SYNCS.PHASECHK.TRANS64 P0, [R0+URZ+0xe0], R3 ;  /* 0x0000e003000085a7 */ /* 0x000ea400080010ff */
[----:B--2---:R-:W-:Y:S05]  /*2d90*/  @P0 EXIT ;  /* 0x000000000000094d */ /* 0x004fea0003800000 */
[----:B------:R-:W-:Y:S05]  /*2da0*/  BRA `(.L_x_53) ;  /* 0xfffffffc00ec7947 */ /* 0x000fea000383ffff */
.L_x_46:
[----:B------:R-:W-:-:S09]  /*2db0*/  UISETP.NE.AND UP1, UPT, UR8, URZ, UPT ;  /* 0x000000ff0800728c */ /* 0x000fd2000bf25270 */
[----:B------:R-:W-:Y:S05]  /*2dc0*/  BRA.U UP1, `(.L_x_54) ;  /* 0x0000000d01347547 */ /* 0x000fea000b800000 */
[----:B------:R-:W-:Y:S01]  /*2dd0*/  UMOV UR4, 0x40 ;  /* 0x0000004000047882 */ /* 0x000fe20000000000 */
[----:B------:R-:W-:Y:S01]  /*2de0*/  NOP ;  /* 0x0000000000007918 */ /* 0x000fe20000000000 */
[----:B------:R-:W-:Y:S01]  /*2df0*/  ULEA UR4, UR37, UR4, 0x18 ;  /* 0x0000000425047291 */ /* 0x000fe2000f8ec0ff */
[----:B------:R-:W-:Y:S02]  /*2e00*/  UMOV UR5, 0x400 ;  /* 0x0000040000057882 */ /* 0x000fe40000000000 */
[----:B------:R-:W-:-:S06]  /*2e10*/  ULEA UR37, UR37, UR5, 0x18 ;  /* 0x0000000525257291 */ /* 0x000fcc000f8ec0ff */
[----:B------:R-:W1:Y:S02]  /*2e20*/  LDS.U8 R0, [UR4+0x1c] ;  /* 0x00001c04ff007984 */ /* 0x000e640008000000 */
[----:B-1----:R-:W-:-:S13]  /*2e30*/  ISETP.NE.AND P0, PT, R0, RZ, PT ;  /* 0x000000ff0000720c */ /* 0x002fda0003f05270 */
[----:B------:R-:W-:Y:S05]  /*2e40*/  @P0 BRA `(.L_x_55) ;  /* 0x0000000000580947 */ /* 0x000fea0003800000 */
[----:B------:R-:W-:-:S13]  /*2e50*/  ELECT P0, URZ, PT ;  /* 0x0000000000ff782f */ /* 0x000fda0003800000 */
[----:B------:R-:W-:Y:S05]  /*2e60*/  @!P0 BRA `(.L_x_56) ;  /* 0x0000000000608947 */ /* 0x000fea0003800000 */
[----:B------:R-:W-:Y:S01]  /*2e70*/  UMOV UR5, 0x10 ;  /* 0x0000001000057882 */ /* 0x000fe20000000000 */
[----:B------:R-:W-:Y:S01]  /*2e80*/  HFMA2 R0, -RZ, RZ, 0, 5.9604644775390625e-08 ;  /* 0x00000001ff007431 */ /* 0x000fe200000001ff */
[----:B------:R-:W-:-:S03]  /*2e90*/  MOV R2, 0xffff ;  /* 0x0000ffff00027802 */ /* 0x000fc60000000f00 */
[----:B------:R-:W-:Y:S04]  /*2ea0*/  DEPBAR.LE SB1, 0x36 ;  /* 0x00009d800000791a */ /* 0x000fe80000000000 */
[----:B------:R-:W1:Y:S02]  /*2eb0*/  UTCATOMSWS.FIND_AND_SET.ALIGN UP0, UR5, UR5 ;  /* 0x00000005000575e3 */ /* 0x000e640008000800 */
[----:B-1----:R-:W-:Y:S01]  /*2ec0*/  MOV R3, UR5 ;  /* 0x0000000500037c02 */ /* 0x002fe20008000f00 */
[----:B------:R-:W-:Y:S06]  /*2ed0*/  BRA.U UP0, `(.L_x_57) ;  /* 0x0000000100187547 */ /* 0x000fec000b800000 */
.L_x_58:
[----:B------:R-:W-:Y:S05]  /*2ee0*/  NANOSLEEP 0x64 ;  /* 0x000000640000795d */ /* 0x000fea0003800000 */
[----:B------:R-:W-:-:S05]  /*2ef0*/  UMOV UR5, 0x10 ;  /* 0x0000001000057882 */ /* 0x000fca0000000000 */
[----:B------:R-:W-:Y:S04]  /*2f00*/  DEPBAR.LE SB1, 0x36 ;  /* 0x00009d800000791a */ /* 0x000fe80000000000 */
[----:B------:R-:W1:Y:S02]  /*2f10*/  UTCATOMSWS.FIND_AND_SET.ALIGN UP0, UR5, UR5 ;  /* 0x00000005000575e3 */ /* 0x000e640008000800 */
[----:B-1----:R-:W-:Y:S01]  /*2f20*/  MOV R3, UR5 ;  /* 0x0000000500037c02 */ /* 0x002fe20008000f00 */
[----:B------:R-:W-:Y:S05]  /*2f30*/  BRA.U !UP0, `(.L_x_58) ;  /* 0xfffffffd08e87547 */ /* 0x000fea000b83ffff */
.L_x_57:
[-C--:B------:R-:W-:Y:S02]  /*2f40*/  SHF.L.U32 R2, R2, R3.reuse, RZ ;  /* 0x0000000302027219 */ /* 0x080fe400000006ff */
[----:B------:R-:W-:Y:S01]  /*2f50*/  SHF.L.U32 R0, R0, R3, RZ ;  /* 0x0000000300007219 */ /* 0x000fe200000006ff */
[----:B------:R-:W-:Y:S02]  /*2f60*/  IMAD.SHL.U32 R3, R3, 0x20, RZ ;  /* 0x0000002003037824 */ /* 0x000fe400078e00ff */
[----:B------:R1:W-:Y:S04]  /*2f70*/  ATOMS.OR RZ, [UR4+0x14], R2 ;  /* 0x00001402ffff798c */ /* 0x0003e8000b000004 */
[----:B------:R1:W-:Y:S04]  /*2f80*/  ATOMS.OR RZ, [UR4+0x18], R0 ;  /* 0x00001800ffff798c */ /* 0x0003e8000b000004 */
[----:B------:R1:W-:Y:S01]  /*2f90*/  STS [UR37+0x160], R3 ;  /* 0x00016003ff007988 */ /* 0x0003e20008000825 */
[----:B------:R-:W-:Y:S05]  /*2fa0*/  BRA `(.L_x_56) ;  /* 0x0000000000107947 */ /* 0x000fea0003800000 */
.L_x_55:
[----:B------:R-:W-:Y:S02]  /*2fb0*/  MOV R0, 0xffffffff ;  /* 0xffffffff00007802 */ /* 0x000fe40000000f00 */
[----:B------:R-:W-:-:S03]  /*2fc0*/  MOV R2, 0x2ff0 ;  /* 0x00002ff000027802 */ /* 0x000fc60000000f00 */
[----:B------:R1:W-:Y:S04]  /*2fd0*/  STS [UR37+0x160], R0 ;  /* 0x00016000ff007988 */ /* 0x0003e80008000825 */
[----:B-1-3-5:R-:W-:Y:S05]  /*2fe0*/  CALL.REL.NOINC `($__internal_1_$__cuda_sm10x_tcgen05_guardrail_trap_phase_invalid_during_alloc) ;  /* 0x0000007800087944 */ /* 0x02afea0003c00000 */
.L_x_56:
[----:B------:R-:W-:Y:S05]  /*2ff0*/  WARPSYNC.ALL ;  /* 0x0000000000007948 */ /* 0x000fea0003800000 */
[----:B------:R-:W2:Y:S01]  /*3000*/  S2UR UR9, SR_CgaCtaId ;  /* 0x00000000000979c3 */ /* 0x000ea20000008800 */
[----:B------:R-:W-:Y:S01]  /*3010*/  UMOV UR4, 0x400 ;  /* 0x0000040000047882 */ /* 0x000fe20000000000 */
[----:B------:R-:W-:-:S06]  /*3020*/  NOP ;  /* 0x0000000000007918 */ /* 0x000fcc0000000000 */
[----:B------:R-:W-:Y:S06]  /*3030*/  BAR.ARV 0x6, 0xa0 ;  /* 0x0182800000007b1d */ /* 0x000fec0000002000 */
[----:B------:R-:W4:Y:S01]  /*3040*/  LDCU UR5, c[0x0][0x38c] ;  /* 0x00007180ff0577ac */ /* 0x000f220008000800 */
[----:B------:R-:W-:Y:S01]  /*3050*/  IMAD.MOV.U32 R11, RZ, RZ, 0x1 ;  /* 0x00000001ff0b7424 */ /* 0x000fe200078e00ff */
[----:B------:R-:W-:Y:S01]  /*3060*/  CS2R R8, SRZ ;  /* 0x0000000000087805 */ /* 0x000fe2000001ff00 */
[----:B------:R-:W-:Y:S01]  /*3070*/  IMAD.MOV.U32 R10, RZ, RZ, RZ ;  /* 0x000000ffff0a7224 */ /* 0x000fe200078e00ff */
[----:B------:R-:W-:Y:S01]  /*3080*/  UMOV UR12, URZ ;  /* 0x000000ff000c7c82 */ /* 0x000fe20008000000 */
[----:B------:R-:W-:Y:S01]  /*3090*/  UMOV UR11, URZ ;  /* 0x000000ff000b7c82 */ /* 0x000fe20008000000 */
[----:B------:R-:W-:Y:S01]  /*30a0*/  UMOV UR24, 0x0 ;  /* 0x0000000000187882 */ /* 0x000fe20000000000 */
[----:B------:R-:W-:Y:S01]  /*30b0*/  UMOV UR25, 0x8300010 ;  /* 0x0830001000197882 */ /* 0x000fe20000000000 */
[----:B------:R-:W-:Y:S01]  /*30c0*/  UMOV UR20, 0x0 ;  /* 0x0000000000147882 */ /* 0x000fe20000000000 */
[----:B------:R-:W-:Y:S01]  /*30d0*/  UMOV UR21, 0x8300010 ;  /* 0x0830001000157882 */ /* 0x000fe20000000000 */
[----:B--2---:R-:W-:Y:S01]  /*30e0*/  ULEA UR9, UR9, UR4, 0x18 ;  /* 0x0000000409097291 */ /* 0x004fe2000f8ec0ff */
[----:B------:R-:W2:Y:S03]  /*30f0*/  LDCU UR4, c[0x0][0x38c] ;  /* 0x00007180ff0477ac */ /* 0x000ea60008000800 */
[----:B------:R-:W-:-:S02]  /*3100*/  UIADD3 UR10, UPT, UPT, UR9, 0xa400, URZ ;  /* 0x0000a400090a7890 */ /* 0x000fc4000fffe0ff */
[----:B----4-:R-:W-:-:S03]  /*3110*/  UISETP.GE.AND UP3, UPT, UR5, 0x1, UPT ;  /* 0x000000010500788c */ /* 0x010fc6000bf66270 */
[----:B-1----:R-:W1:Y:S01]  /*3120*/  LDS R0, [UR9+0x160] ;  /* 0x00016009ff007984 */ /* 0x002e620008000800 */
[----:B------:R-:W-:-:S04]  /*3130*/  USHF.R.U32.HI UR10, URZ, 0x4, UR10 ;  /* 0x00000004ff0a7899 */ /* 0x000fc8000801160a */
[----:B------:R-:W-:-:S04]  /*3140*/  ULOP3.LUT UR10, UR10, 0x3fff, URZ, 0xc0, !UPT ;  /* 0x00003fff0a0a7892 */ /* 0x000fc8000f8ec0ff */
[----:B------:R-:W-:Y:S02]  /*3150*/  ULOP3.LUT UR10, UR10, 0x10000, URZ, 0xfc, !UPT ;  /* 0x000100000a0a7892 */ /* 0x000fe4000f8efcff */
[----:B--2---:R-:W-:-:S04]  /*3160*/  UIADD3 UR4, UPT, UPT, UR4, 0x3f, URZ ;  /* 0x0000003f04047890 */ /* 0x004fc8000fffe0ff */
[----:B------:R-:W-:-:S04]  /*3170*/  USHF.R.S32.HI UR8, URZ, 0x1f, UR4 ;  /* 0x0000001fff087899 */ /* 0x000fc80008011404 */
[----:B------:R-:W-:Y:S02]  /*3180*/  ULEA.HI UR8, UR8, UR4, URZ, 0x6 ;  /* 0x0000000408087291 */ /* 0x000fe4000f8f30ff */
[----:B------:R-:W-:Y:S02]  /*3190*/  UIADD3 UR4, UPT, UPT, UR9, 0x1c400, URZ ;  /* 0x0001c40009047890 */ /* 0x000fe4000fffe0ff */
[----:B------:R-:W-:Y:S02]  /*31a0*/  USHF.R.S32.HI UR8, URZ, 0x6, UR8 ;  /* 0x00000006ff087899 */ /* 0x000fe40008011408 */
[----:B------:R-:W-:Y:S02]  /*31b0*/  USHF.R.U32.HI UR4, URZ, 0x4, UR4 ;  /* 0x00000004ff047899 */ /* 0x000fe40008011604 */
[----:B------:R-:W-:Y:S02]  /*31c0*/  UISETP.LT.AND UP0, UPT, UR8, 0x1, UPT ;  /* 0x000000010800788c */ /* 0x000fe4000bf01270 */
[----:B------:R-:W-:-:S02]  /*31d0*/  ULOP3.LUT UR4, UR4, 0x3fff, URZ, 0xc0, !UPT ;  /* 0x00003fff04047892 */ /* 0x000fc4000f8ec0ff */
[----:B------:R-:W-:Y:S02]  /*31e0*/  USEL UR16, UR8, 0x1, !UP0 ;  /* 0x0000000108107887 */ /* 0x000fe4000c000000 */
[----:B------:R-:W-:Y:S02]  /*31f0*/  ULOP3.LUT UR4, UR4, 0x10000, URZ, 0xfc, !UPT ;  /* 0x0001000004047892 */ /* 0x000fe4000f8efcff */
[----:B------:R-:W-:Y:S01]  /*3200*/  UIADD3 UR16, UPT, UPT, -UR16, URZ, URZ ;  /* 0x000000ff10107290 */ /* 0x000fe2000fffe1ff */
[----:B-1----:R-:W-:-:S15]  /*3210*/  R2UR UR13, R0 ;  /* 0x00000000000d72ca */ /* 0x002fde00000e0000 */
.L_x_65:
[----:B------:R-:W-:Y:S02]  /*3220*/  LEA R0, R10, UR9, 0x3 ;  /* 0x000000090a007c11 */ /* 0x000fe4000f8e18ff */
[----:B------:R-:W-:Y:S02]  /*3230*/  SHF.L.U32 R5, R9, 0x1f, RZ ;  /* 0x0000001f09057819 */ /* 0x000fe400000006ff */
[----:B------:R-:W-:Y:S01]  /*3240*/  PLOP3.LUT P0, PT, PT, PT, UP3, 0x80, 0x8 ;  /* 0x000000000008781c */ /* 0x000fe20003f0f038 */
[----:B------:R-:W-:Y:S01]  /*3250*/  VIADD R3, R0, 0xe0 ;  /* 0x000000e000037836 */ /* 0x000fe20000000000 */
[----:B-1----:R-:W1:Y:S02]  /*3260*/  SYNCS.PHASECHK.TRANS64.TRYWAIT P1, [R0+URZ+0xd0], R5 ;  /* 0x0000d005000075a7 */ /* 0x002e6400080211ff */
[----:B-1--4-:R-:W-:Y:S09]  /*3270*/  @!P1 BRA `(.L_x_59) ;  /* 0x0000006c00dc9947 */ /* 0x012ff20003800000 */
.L_x_149:
[----:B------:R-:W-:Y:S01]  /*3280*/  LEA R4, R10, UR9, 0x4 ;  /* 0x000000090a047c11 */ /* 0x000fe2000f8e20ff */
[----:B------:R-:W-:Y:S01]  /*3290*/  @UP3 ULEA UR5, UR11, UR9, 0x3 ;  /* 0x000000090b053291 */ /* 0x000fe2000f8e18ff */
[----:B------:R-:W-:Y:S01]  /*32a0*/  PLOP3.LUT P2, PT, PT, PT, PT, 0x80, 0x8 ;  /* 0x000000000008781c */ /* 0x000fe20003f4f070 */
[----:B------:R-:W-:Y:S01]  /*32b0*/  ULEA UR14, UR12, UR9, 0x3 ;  /* 0x000000090c0e7291 */ /* 0x000fe2000f8e18ff */
[----:B------:R-:W-:Y:S01]  /*32c0*/  PRMT R3, RZ, 0x654, R3 ;  /* 0x00000654ff037816 */ /* 0x000fe20000000003 */
[----:B------:R-:W-:Y:S01]  /*32d0*/  UIMAD UR15, UR12, 0xc0, UR13 ;  /* 0x000000c00c0f78a4 */ /* 0x000fe2000f8e020d */
[----:B-1----:R-:W1:Y:S01]  /*32e0*/  LDS.128 R4, [R4+0x140] ;  /* 0x0001400004047984 */ /* 0x002e620000000c00 */
[----:B------:R-:W-:Y:S02]  /*32f0*/  @P0 SHF.L.U32 R2, R8, 0x1f, RZ ;  /* 0x0000001f08020819 */ /* 0x000fe400000006ff */
[----:B------:R-:W-:Y:S01]  /*3300*/  SHF.L.U32 R0, R11, 0x1f, RZ ;  /* 0x0000001f0b007819 */ /* 0x000fe200000006ff */
[----:B------:R-:W-:Y:S01]  /*3310*/  @!PT LDS RZ, [RZ] ;  /* 0x00000000fffff984 */ /* 0x000fe20000000800 */
[----:B------:R-:W-:Y:S01]  /*3320*/  @!PT LDS RZ, [RZ] ;  /* 0x00000000fffff984 */ /* 0x000fe20000000800 */
[----:B------:R-:W-:Y:S01]  /*3330*/  @!PT LDS RZ, [RZ] ;  /* 0x00000000fffff984 */ /* 0x000fe20000000800 */
[----:B------:R-:W-:Y:S01]  /*3340*/  @!PT LDS RZ, [RZ] ;  /* 0x00000000fffff984 */ /* 0x000fe20000000800 */
[----:B------:R2:W-:Y:S06]  /*3350*/  MEMBAR.ALL.CTA ;  /* 0x0000000000007992 */ /* 0x0005ec0000008000 */
[----:B--2---:R-:W2:Y:S02]  /*3360*/  FENCE.VIEW.ASYNC.S ;  /* 0x00000000000073c6 */ /* 0x004ea40000000000 */
[----:B--2---:R2:W-:Y:S01]  /*3370*/  SYNCS.ARRIVE.TRANS64.RED.A1T0 RZ, [R3+URZ], RZ ;  /* 0x000000ff03ff79a7 */ /* 0x0045e200081004ff */
[----:B------:R2:W4:Y:S01]  /*3380*/  @P0 SYNCS.PHASECHK.TRANS64.TRYWAIT P2, [UR5], R2 ;  /* 0x00000002ff0005a7 */ /* 0x0005220008041105 */
[----:B-1----:R-:W-:Y:S01]  /*3390*/  LOP3.LUT P1, RZ, R6, 0x1, RZ, 0xc0, !PT ;  /* 0x0000000106ff7812 */ /* 0x002fe2000782c0ff */
[----:B------:R-:W1:Y:S02]  /*33a0*/  SYNCS.PHASECHK.TRANS64.TRYWAIT P0, [UR14+0x100], R0 ;  /* 0x00010000ff0075a7 */ /* 0x000e64000800110e */
[----:B-12-4-:R-:W-:Y:S10]  /*33b0*/  @!P0 BRA `(.L_x_60) ;  /* 0x0000006c00a08947 */ /* 0x016ff40003800000 */
.L_x_151:
[----:B------:R-:W-:Y:S01]  /*33c0*/  IADD3 R10, PT, PT, R10, 0x1, RZ ;  /* 0x000000010a0a7810 */ /* 0x000fe20007ffe0ff */
[----:B------:R-:W-:Y:S06]  /*33d0*/  BRA.U !UP3, `(.L_x_61) ;  /* 0x000000010b987547 */ /* 0x000fec000b800000 */
[----:B------:R-:W-:Y:S01]  /*33e0*/  UPLOP3.LUT UP4, UPT, UPT, UPT, UPT, 0x40, 0x4 ;  /* 0x000000000004789c */ /* 0x000fe20003f8e870 */
[----:B------:R-:W-:Y:S01]  /*33f0*/  UMOV UR18, UR16 ;  /* 0x0000001000127c82 */ /* 0x000fe20008000000 */
[----:B------:R-:W-:Y:S01]  /*3400*/  UMOV UR17, UR8 ;  /* 0x0000000800117c82 */ /* 0x000fe20008000000 */
[----:B------:R-:W-:-:S08]  /*3410*/  UMOV UR5, UR11 ;  /* 0x0000000b00057c82 */ /* 0x000fd00008000000 */
.L_x_64:
[----:B------:R-:W-:Y:S02]  /*3420*/  UIADD3 UR18, UPT, UPT, UR18, 0x1, URZ ;  /* 0x0000000112127890 */ /* 0x000fe4000fffe0ff */
[----:B--2---:R-:W-:Y:S02]  /*3430*/  ULEA UR7, UR5, UR9, 0x3 ;  /* 0x0000000905077291 */ /* 0x004fe4000f8e18ff */
[----:B------:R-:W-:Y:S01]  /*3440*/  UISETP.NE.AND UP0, UPT, UR18, URZ, UPT ;  /* 0x000000ff1200728c */ /* 0x000fe2000bf05270 */
[----:B----4-:R-:W-:Y:S10]  /*3450*/  @P2 BRA `(.L_x_62) ;  /* 0x00000000000c2947 */ /* 0x010ff40003800000 */
[----:B-1----:R-:W-:Y:S04]  /*3460*/  SHF.L.U32 R3, R8, 0x1f, RZ ;  /* 0x0000001f08037819 */ /* 0x002fe800000006ff */
[----:B------:R-:W1:Y:S02]  /*3470*/  SYNCS.PHASECHK.TRANS64.TRYWAIT P0, [UR7], R3 ;  /* 0x00000003ff0075a7 */ /* 0x000e640008001107 */
[----:B-1----:R-:W-:Y:S05]  /*3480*/  @!P0 BRA `(.L_x_63) ;  /* 0x0000006c00848947 */ /* 0x002fea0003800000 */
.L_x_62:
[----:B------:R-:W-:Y:S01]  /*3490*/  UISETP.NE.AND UP1, UPT, UR17, 0x1, UPT ;  /* 0x000000011100788c */ /* 0x000fe2000bf25270 */
[----:B------:R-:W-:Y:S01]  /*34a0*/  PLOP3.LUT P2, PT, PT, PT, PT, 0x80, 0x8 ;  /* 0x000000000008781c */ /* 0x000fe20003f4f070 */
[----:B------:R-:W-:Y:S02]  /*34b0*/  UIADD3 UR11, UPT, UPT, UR5, 0x1, URZ ;  /* 0x00000001050b7890 */ /* 0x000fe4000fffe0ff */
[----:B------:R-:W-:Y:S02]  /*34c0*/  UIMAD UR6, UR5, 0x300, UR4 ;  /* 0x00000300050678a4 */ /* 0x000fe4000f8e0204 */
[----:B------:R-:W-:Y:S01]  /*34d0*/  UISETP.NE.AND UP2, UPT, UR11, 0x9, UPT ;  /* 0x000000090b00788c */ /* 0x000fe2000bf45270 */
[----:B------:R-:W-:Y:S01]  /*34e0*/  PLOP3.LUT P0, PT, PT, PT, UP1, 0x80, 0x8 ;  /* 0x000000000008781c */ /* 0x000fe20003f0f018 */
[----:B------:R-:W-:Y:S02]  /*34f0*/  UIADD3 UR28, UPT, UPT, UR6, 0x2, URZ ;  /* 0x00000002061c7890 */ /* 0x000fe4000fffe0ff */
[----:B------:R-:W-:Y:S02]  /*3500*/  USEL UR22, URZ, 0x1, UP2 ;  /* 0x00000001ff167887 */ /* 0x000fe40009000000 */
[----:B------:R-:W-:Y:S02]  /*3510*/  USEL UR11, UR11, URZ, UP2 ;  /* 0x000000ff0b0b7287 */ /* 0x000fe40009000000 */
[----:B------:R-:W-:Y:S02]  /*3520*/  UIADD3 UR17, UPT, UPT, UR17, -0x1, URZ ;  /* 0xffffffff11117890 */ /* 0x000fe4000fffe0ff */
[----:B------:R-:W-:Y:S01]  /*3530*/  @UP1 ULEA UR19, UR11, UR9, 0x3 ;  /* 0x000000090b131291 */ /* 0x000fe2000f8e18ff */
[----:B------:R-:W-:Y:S01]  /*3540*/  LOP3.LUT R8, R8, UR22, RZ, 0x3c, !PT ;  /* 0x0000001608087c12 */ /* 0x000fe2000f8e3cff */
[----:B------:R-:W-:Y:S01]  /*3550*/  ULEA UR22, UR5, UR10, 0x9 ;  /* 0x0000000a05167291 */ /* 0x000fe2000f8e48ff */
[----:B------:R-:W-:Y:S02]  /*3560*/  UMOV UR23, 0x80004020 ;  /* 0x8000402000177882 */ /* 0x000fe40000000000 */
[----:B-1----:R-:W-:Y:S01]  /*3570*/  @P0 SHF.L.U32 R0, R8, 0x1f, RZ ;  /* 0x0000001f08000819 */ /* 0x002fe200000006ff */
[----:B------:R-:W-:Y:S01]  /*3580*/  UIADD3 UR26, UPT, UPT, UR22, 0x2, URZ ;  /* 0x00000002161a7890 */ /* 0x000fe2000fffe0ff */
[----:B------:R-:W-:Y:S02]  /*3590*/  UMOV UR29, 0x80004020 ;  /* 0x80004020001d7882 */ /* 0x000fe40000000000 */
[----:B------:R2:W4:Y:S01]  /*35a0*/  @P0 SYNCS.PHASECHK.TRANS64.TRYWAIT P2, [UR19], R0 ;  /* 0x00000000ff0005a7 */ /* 0x0005220008041113 */
[----:B------:R-:W-:Y:S01]  /*35b0*/  UIADD3 UR19, UPT, UPT, UR7, 0x48, URZ ;  /* 0x0000004807137890 */ /* 0x000fe2000fffe0ff */
[----:B------:R-:W-:Y:S02]  /*35c0*/  UMOV UR27, 0x80004020 ;  /* 0x80004020001b7882 */ /* 0x000fe40000000000 */
[----:B------:R-:W-:Y:S01]  /*35d0*/  UMOV UR7, 0x80004020 ;  /* 0x8000402000077882 */ /* 0x000fe20000000000 */
[----:B------:R-:W-:Y:S01]  /*35e0*/  UMOV UR5, UR11 ;  /* 0x0000000b00057c82 */ /* 0x000fe20008000000 */
[----:B------:R2:W-:Y:S01]  /*35f0*/  UTCQMMA gdesc[UR22], gdesc[UR6], tmem[UR15], tmem[UR24], idesc[UR25], UP4 ;  /* 0x00ff1806160075ea */ /* 0x0005e2000a00030f */
[----:B------:R-:W-:Y:S01]  /*3600*/  UPLOP3.LUT UP4, UPT, UPT, UPT, UPT, 0x80, 0x8 ;  /* 0x000000000008789c */ /* 0x000fe20003f8f070 */
[----:B------:R2:W-:Y:S02]  /*3610*/  UTCQMMA gdesc[UR26], gdesc[UR28], tmem[UR15], tmem[UR20], idesc[UR21], UPT ;  /* 0x00ff141c1a0075ea */ /* 0x0005e4000b80030f */
[----:B------:R2:W-:Y:S01]  /*3620*/  UTCBAR [UR19], URZ ;  /* 0x000000ff130073e9 */ /* 0x0005e200080000ff */
[----:B------:R-:W-:Y:S07]  /*3630*/  BRA.U UP0, `(.L_x_64) ;  /* 0xfffffffd00787547 */ /* 0x000fee000b83ffff */
.L_x_61:
[----:B------:R-:W-:Y:S01]  /*3640*/  UIADD3 UR12, UPT, UPT, UR12, 0x1, URZ ;  /* 0x000000010c0c7890 */ /* 0x000fe2000fffe0ff */
[C---:B------:R-:W-:Y:S01]  /*3650*/  ISETP.NE.AND P0, PT, R10.reuse, 0x2, PT ;  /* 0x000000020a00780c */ /* 0x040fe20003f05270 */
[----:B------:R-:W-:Y:S02]  /*3660*/  UIADD3 UR14, UPT, UPT, UR14, 0xf0, URZ ;  /* 0x000000f00e0e7890 */ /* 0x000fe4000fffe0ff */
[----:B------:R-:W-:Y:S01]  /*3670*/  UISETP.NE.AND UP0, UPT, UR12, 0x2, UPT ;  /* 0x000000020c00788c */ /* 0x000fe2000bf05270 */
[----:B-12---:R-:W-:Y:S02]  /*3680*/  SEL R0, RZ, 0x1, P0 ;  /* 0x00000001ff007807 */ /* 0x006fe40000000000 */
[----:B------:R-:W-:Y:S01]  /*3690*/  SEL R10, R10, RZ, P0 ;  /* 0x000000ff0a0a7207 */ /* 0x000fe20000000000 */
[----:B------:R-:W-:Y:S01]  /*36a0*/  USEL UR5, URZ, 0x1, UP0 ;  /* 0x00000001ff057887 */ /* 0x000fe20008000000 */
[----:B------:R-:W-:Y:S01]  /*36b0*/  LOP3.LUT R9, R9, R0, RZ, 0x3c, !PT ;  /* 0x0000000009097212 */ /* 0x000fe200078e3cff */
[----:B------:R-:W-:Y:S01]  /*36c0*/  USEL UR12, UR12, URZ, UP0 ;  /* 0x000000ff0c0c7287 */ /* 0x000fe20008000000 */
[----:B------:R1:W-:Y:S03]  /*36d0*/  UTCBAR [UR14], URZ ;  /* 0x000000ff0e0073e9 */ /* 0x0003e600080000ff */
[----:B------:R-:W-:Y:S01]  /*36e0*/  LOP3.LUT R11, R11, UR5, RZ, 0x3c, !PT ;  /* 0x000000050b0b7c12 */ /* 0x000fe2000f8e3cff */
[----:B------:R-:W-:Y:S07]  /*36f0*/  @P1 BRA `(.L_x_65) ;  /* 0xfffffff800c81947 */ /* 0x000fee000383ffff */
[----:B------:R-:W2:Y:S01]  /*3700*/  S2UR UR4, SR_CgaCtaId ;  /* 0x00000000000479c3 */ /* 0x000ea20000008800 */
[----:B------:R-:W-:Y:S01]  /*3710*/  ELECT P0, URZ, PT ;  /* 0x0000000000ff782f */ /* 0x000fe20003800000 */
[----:B------:R-:W-:Y:S01]  /*3720*/  IMAD.MOV.U32 R0, RZ, RZ, 0x1 ;  /* 0x00000001ff007424 */ /* 0x000fe200078e00ff */
[----:B------:R-:W-:Y:S01]  /*3730*/  UIADD3 UR9, UPT, UPT, UR9, 0x100, URZ ;  /* 0x0000010009097890 */ /* 0x000fe2000fffe0ff */
[----:B------:R-:W-:Y:S01]  /*3740*/  SHF.L.U32 R3, R11, 0x1f, RZ ;  /* 0x0000001f0b037819 */ /* 0x000fe200000006ff */
[----:B------:R-:W-:-:S03]  /*3750*/  UMOV UR5, 0x40 ;  /* 0x0000004000057882 */ /* 0x000fc60000000000 */
[----:B------:R-:W-:Y:S01]  /*3760*/  UVIRTCOUNT.DEALLOC.SMPOOL 0x80 ;  /* 0x000000800000784c */ /* 0x000fe20000000000 */
[----:B--2---:R-:W-:Y:S02]  /*3770*/  ULEA UR4, UR4, UR5, 0x18 ;  /* 0x0000000504047291 */ /* 0x004fe4000f8ec0ff */
[----:B------:R-:W-:-:S07]  /*3780*/  ULEA UR5, UR12, UR9, 0x3 ;  /* 0x000000090c057291 */ /* 0x000fce000f8e18ff */
[----:B------:R2:W-:Y:S02]  /*3790*/  @P0 STS.U8 [UR4+0x1c], R0 ;  /* 0x00001c00ff000988 */ /* 0x0005e40008000004 */
[----:B------:R-:W3:Y:S02]  /*37a0*/  SYNCS.PHASECHK.TRANS64.TRYWAIT P0, [UR5], R3 ;  /* 0x00000003ff0075a7 */ /* 0x000ee40008001105 */
[----:B--23--:R-:W-:Y:S05]  /*37b0*/  @!P0 BRA `(.L_x_66) ;  /* 0x0000006800d08947 */ /* 0x00cfea0003800000 */
.L_x_154:
[----:B------:R-:W-:-:S04]  /*37c0*/  UIADD3 UR6, UPT, UPT, UR12, 0x1, URZ ;  /* 0x000000010c067890 */ /* 0x000fc8000fffe0ff */
[----:B------:R-:W-:-:S04]  /*37d0*/  UISETP.NE.AND UP0, UPT, UR6, 0x2, UPT ;  /* 0x000000020600788c */ /* 0x000fc8000bf05270 */
[----:B------:R-:W-:Y:S02]  /*37e0*/  USEL UR5, URZ, 0x1, UP0 ;  /* 0x00000001ff057887 */ /* 0x000fe40008000000 */
[----:B------:R-:W-:-:S04]  /*37f0*/  USEL UR6, UR6, URZ, UP0 ;  /* 0x000000ff06067287 */ /* 0x000fc80008000000 */
[----:B------:R-:W-:Y:S01]  /*3800*/  ULEA UR6, UR6, UR9, 0x3 ;  /* 0x0000000906067291 */ /* 0x000fe2000f8e18ff */
[----:B--2---:R-:W-:-:S04]  /*3810*/  LOP3.LUT R3, R11, UR5, RZ, 0x3c, !PT ;  /* 0x000000050b037c12 */ /* 0x004fc8000f8e3cff */
[----:B------:R-:W-:-:S04]  /*3820*/  SHF.L.U32 R3, R3, 0x1f, RZ ;  /* 0x0000001f03037819 */ /* 0x000fc800000006ff */
[----:B------:R-:W2:Y:S02]  /*3830*/  SYNCS.PHASECHK.TRANS64.TRYWAIT P0, [UR6], R3 ;  /* 0x00000003ff0075a7 */ /* 0x000ea40008001106 */
[----:B--2---:R-:W-:Y:S05]  /*3840*/  @!P0 BRA `(.L_x_67) ;  /* 0x0000006800c48947 */ /* 0x004fea0003800000 */
.L_x_156:
[----:B------:R-:W-:Y:S01]  /*3850*/  NOP ;  /* 0x0000000000007918 */ /* 0x000fe20000000000 */
[----:B--2---:R-:W2:Y:S01]  /*3860*/  LDS R0, [UR4+0x14] ;  /* 0x00001404ff007984 */ /* 0x004ea20008000800 */
[----:B------:R-:W-:Y:S01]  /*3870*/  ULOP3.LUT UR6, UR13, 0xffff, URZ, 0xc0, !UPT ;  /* 0x0000ffff0d067892 */ /* 0x000fe2000f8ec0ff */
[----:B------:R-:W-:Y:S01]  /*3880*/  UMOV UR8, 0xffff ;  /* 0x0000ffff00087882 */ /* 0x000fe20000000000 */
[----:B------:R-:W-:Y:S02]  /*3890*/  UMOV UR5, 0x1 ;  /* 0x0000000100057882 */ /* 0x000fe40000000000 */
[----:B------:R-:W-:-:S04]  /*38a0*/  USHF.R.U32.HI UR6, URZ, 0x5, UR6 ;  /* 0x00000005ff067899 */ /* 0x000fc80008011606 */
[----:B------:R-:W-:Y:S02]  /*38b0*/  USHF.L.U32 UR8, UR8, UR6, URZ ;  /* 0x0000000608087299 */ /* 0x000fe400080006ff */
[----:B------:R-:W-:-:S04]  /*38c0*/  USHF.L.U32 UR5, UR5, UR6, URZ ;  /* 0x0000000605057299 */ /* 0x000fc800080006ff */
[----:B--2---:R-:W-:-:S04]  /*38d0*/  LOP3.LUT R0, R0, UR8, RZ, 0xc0, !PT ;  /* 0x0000000800007c12 */ /* 0x004fc8000f8ec0ff */
[----:B------:R-:W-:-:S13]  /*38e0*/  ISETP.NE.AND P0, PT, R0, UR8, PT ;  /* 0x0000000800007c0c */ /* 0x000fda000bf05270 */
[----:B------:R-:W-:Y:S05]  /*38f0*/  @P0 BRA `(.L_x_68) ;  /* 0x0000000000580947 */ /* 0x000fea0003800000 */
[----:B------:R-:W2:Y:S02]  /*3900*/  LDS R0, [UR4+0x18] ;  /* 0x00001804ff007984 */ /* 0x000ea40008000800 */
[----:B--2---:R-:W-:-:S04]  /*3910*/  LOP3.LUT R0, R0, UR5, RZ, 0xc0, !PT ;  /* 0x0000000500007c12 */ /* 0x004fc8000f8ec0ff */
[----:B------:R-:W-:-:S13]  /*3920*/  ISETP.NE.AND P0, PT, R0, UR5, PT ;  /* 0x0000000500007c0c */ /* 0x000fda000bf05270 */
[----:B------:R-:W-:Y:S05]  /*3930*/  @P0 BRA `(.L_x_69) ;  /* 0x00000000003c0947 */ /* 0x000fea0003800000 */
[----:B------:R-:W2:Y:S01]  /*3940*/  S2R R2, SR_LANEID ;  /* 0x0000000000027919 */ /* 0x000ea20000000000 */
[----:B------:R-:W-:Y:S01]  /*3950*/  ULOP3.LUT UR8, URZ, UR8, URZ, 0x33, !UPT ;  /* 0x00000008ff087292 */ /* 0x000fe2000f8e33ff */
[----:B------:R-:W-:Y:S01]  /*3960*/  LOP3.LUT R4, RZ, UR5, RZ, 0x33, !PT ;  /* 0x00000005ff047c12 */ /* 0x000fe2000f8e33ff */
[----:B------:R-:W-:Y:S02]  /*3970*/  VOTEU.ANY UR7, UPT, PT ;  /* 0x0000000000077886 */ /* 0x000fe400038e0100 */
[----:B------:R-:W-:Y:S01]  /*3980*/  UFLO.U32 UR7, UR7 ;  /* 0x00000007000772bd */ /* 0x000fe200080e0000 */
[----:B------:R-:W3:Y:S01]  /*3990*/  REDUX UR5, R4 ;  /* 0x00000000040573c4 */ /* 0x000ee20000000000 */
[----:B------:R-:W-:-:S06]  /*39a0*/  IMAD.U32 R0, RZ, RZ, UR8 ;  /* 0x00000008ff007e24 */ /* 0x000fcc000f8e00ff */
[----:B------:R1:W-:Y:S01]  /*39b0*/  UTCATOMSWS.AND URZ, UR8 ;  /* 0x0000000800ff79e3 */ /* 0x0003e20008000000 */
[----:B------:R-:W4:Y:S01]  /*39c0*/  REDUX UR6, R0 ;  /* 0x00000000000673c4 */ /* 0x000f220000000000 */
[----:B--2---:R-:W-:Y:S01]  /*39d0*/  ISETP.EQ.U32.AND P0, PT, R2, UR7, PT ;  /* 0x0000000702007c0c */ /* 0x004fe2000bf02070 */
[----:B---3--:R-:W-:Y:S01]  /*39e0*/  IMAD.U32 R2, RZ, RZ, UR5 ;  /* 0x00000005ff027e24 */ /* 0x008fe2000f8e00ff */
[----:B----4-:R-:W-:-:S11]  /*39f0*/  MOV R3, UR6 ;  /* 0x0000000600037c02 */ /* 0x010fd60008000f00 */
[----:B------:R1:W-:Y:S04]  /*3a00*/  @P0 ATOMS.AND RZ, [UR4+0x14], R3 ;  /* 0x00001403ffff098c */ /* 0x0003e8000a800004 */
[----:B------:R1:W-:Y:S01]  /*3a10*/  @P0 ATOMS.AND RZ, [UR4+0x18], R2 ;  /* 0x00001802ffff098c */ /* 0x0003e2000a800004 */
[----:B------:R-:W-:Y:S05]  /*3a20*/  BRA `(.L_x_70) ;  /* 0x0000000000147947 */ /* 0x000fea0003800000 */
.L_x_69:
[----:B------:R-:W-:Y:S02]  /*3a30*/  MOV R2, 0x3a50 ;  /* 0x00003a5000027802 */ /* 0x000fe40000000f00 */
[----:B-1--45:R-:W-:Y:S05]  /*3a40*/  CALL.REL.NOINC `($__internal_0_$__cuda_sm10x_tcgen05_guardrail_trap_col_being_dealloced_not_returned_by_alloc) ;  /* 0x0000006c00647944 */ /* 0x032fea0003c00000 */
[----:B------:R-:W-:Y:S05]  /*3a50*/  BRA `(.L_x_70) ;  /* 0x0000000000087947 */ /* 0x000fea0003800000 */
.L_x_68:
[----:B------:R-:W-:Y:S02]  /*3a60*/  MOV R2, 0x3a80 ;  /* 0x00003a8000027802 */ /* 0x000fe40000000f00 */
[----:B-1--45:R-:W-:Y:S05]  /*3a70*/  CALL.REL.NOINC `($__internal_2_$__cuda_sm10x_tcgen05_guardrail_trap_unallocated_columns_being_dealloced) ;  /* 0x0000006c00707944 */ /* 0x032fea0003c00000 */
.L_x_70:
[----:B------:R-:W-:Y:S01]  /*3a80*/  NOP ;  /* 0x0000000000007918 */ /* 0x000fe20000000000 */
[----:B-1----:R-:W-:Y:S05]  /*3a90*/  EXIT ;  /* 0x000000000000794d */ /* 0x002fea0003800000 */
.L_x_54:
[----:B------:R-:W-:-:S09]  /*3aa0*/  UISETP.NE.OR UP2, UPT, UR8, 0x3, !UP2 ;  /* 0x000000030800788c */ /* 0x000fd2000d745670 */
[----:B------:R-:W-:Y:S05]  /*3ab0*/  BRA.U UP2, `(.L_x_71) ;  /* 0x0000000d02ac7547 */ /* 0x000fea000b800000 */
[----:B------:R-:W1:Y:S01]  /*3ac0*/  LDC R0, c[0x0][0xb30] ;  /* 0x0002cc00ff007b82 */ /* 0x000e620000000800 */
[----:B------:R-:W2:Y:S01]  /*3ad0*/  LDCU.64 UR8, c[0x0][0x888] ;  /* 0x00011100ff0877ac */ /* 0x000ea20008000a00 */
[----:B------:R-:W-:Y:S02]  /*3ae0*/  HFMA2 R29, -RZ, RZ, 0, 0 ;  /* 0x00000000ff1d7431 */ /* 0x000fe400000001ff */
[----:B------:R-:W-:Y:S01]  /*3af0*/  IMAD.MOV.U32 R31, RZ, RZ, 0x1 ;  /* 0x00000001ff1f7424 */ /* 0x000fe200078e00ff */
[----:B------:R-:W-:Y:S01]  /*3b00*/  MOV R23, 0x2000 ;  /* 0x0000200000177802 */ /* 0x000fe20000000f00 */
[----:B------:R-:W4:Y:S01]  /*3b10*/  LDCU.64 UR4, c[0x0][0x890] ;  /* 0x00011200ff0477ac */ /* 0x000f220008000a00 */
[----:B------:R-:W-:Y:S01]  /*3b20*/  IMAD.MOV.U32 R30, RZ, RZ, RZ ;  /* 0x000000ffff1e7224 */ /* 0x000fe200078e00ff */
[----:B------:R-:W3:Y:S01]  /*3b30*/  LDC R19, c[0x0][0x370] ;  /* 0x0000dc00ff137b82 */ /* 0x000ee20000000800 */
[----:B------:R-:W-:Y:S01]  /*3b40*/  UMOV UR7, 0x400 ;  /* 0x0000040000077882 */ /* 0x000fe20000000000 */
[----:B------:R-:W-:-:S02]  /*3b50*/  UPLOP3.LUT UP1, UPT, UPT, UPT, UPT, 0x40, 0x4 ;  /* 0x000000000004789c */ /* 0x000fc40003f2e870 */
[----:B------:R-:W-:-:S04]  /*3b60*/  ULEA UR7, UR37, UR7, 0x18 ;  /* 0x0000000725077291 */ /* 0x000fc8000f8ec0ff */
[----:B------:R-:W3:Y:S01]  /*3b70*/  LDC R2, c[0x0][0xb0c] ;  /* 0x0002c300ff027b82 */ /* 0x000ee20000000800 */
[----:B------:R-:W-:Y:S02]  /*3b80*/  UIADD3 UR13, UPT, UPT, UR7, 0xa0, URZ ;  /* 0x000000a0070d7890 */ /* 0x000fe4000fffe0ff */
[----:B--2---:R-:W-:Y:S02]  /*3b90*/  UISETP.NE.U32.AND UP2, UPT, UR8, URZ, UPT ;  /* 0x000000ff0800728c */ /* 0x004fe4000bf45070 */
[----:B------:R-:W-:Y:S02]  /*3ba0*/  UIADD3 UR25, UPT, UPT, UR7, 0x90, URZ ;  /* 0x0000009007197890 */ /* 0x000fe4000fffe0ff */
[----:B----4-:R-:W-:Y:S01]  /*3bb0*/  UISETP.NE.U32.AND UP3, UPT, UR4, URZ, UPT ;  /* 0x000000ff0400728c */ /* 0x010fe2000bf65070 */
[----:B------:R-:W2:Y:S01]  /*3bc0*/  LDC R18, c[0x0][0xb20] ;  /* 0x0002c800ff127b82 */ /* 0x000ea20000000800 */
[----:B-1----:R-:W-:Y:S01]  /*3bd0*/  ISETP.NE.AND P1, PT, R0, 0x1, PT ;  /* 0x000000010000780c */ /* 0x002fe20003f25270 */
[----:B------:R-:W-:-:S02]  /*3be0*/  UISETP.NE.AND.EX UP2, UPT, UR9, URZ, UPT, UP2 ;  /* 0x000000ff0900728c */ /* 0x000fc4000bf45320 */
[----:B------:R-:W-:Y:S02]  /*3bf0*/  UIADD3 UR17, UPT, UPT, UR7, 0x98, URZ ;  /* 0x0000009807117890 */ /* 0x000fe4000fffe0ff */
[----:B------:R-:W-:Y:S02]  /*3c00*/  UPRMT UR13, UR37, 0x654, UR13 ;  /* 0x00000654250d7896 */ /* 0x000fe4000800000d */
[----:B------:R-:W1:Y:S01]  /*3c10*/  LDC.64 R32, c[0x0][0x348] ;  /* 0x0000d200ff207b82 */ /* 0x000e620000000a00 */
[----:B------:R-:W-:-:S07]  /*3c20*/  UISETP.NE.AND.EX UP3, UPT, UR5, URZ, UPT, UP3 ;  /* 0x000000ff0500728c */ /* 0x000fce000bf65330 */
[----:B------:R-:W4:Y:S08]  /*3c30*/  LDC.64 R16, c[0x0][0xb10] ;  /* 0x0002c400ff107b82 */ /* 0x000f300000000a00 */
[----:B------:R-:W1:Y:S08]  /*3c40*/  LDC.64 R6, c[0x0][0xb18] ;  /* 0x0002c600ff067b82 */ /* 0x000e700000000a00 */
[----:B------:R-:W1:Y:S08]  /*3c50*/  LDC.64 R4, c[0x0][0xb28] ;  /* 0x0002ca00ff047b82 */ /* 0x000e700000000a00 */
[----:B--23--:R-:W1:Y:S02]  /*3c60*/  LDC R22, c[0x0][0x374] ;  /* 0x0000dd00ff167b82 */ /* 0x00ce640000000800 */
.L_x_81:
[C---:B------:R-:W-:Y:S02]  /*3c70*/  LEA R0, R30.reuse, UR7, 0x3 ;  /* 0x000000071e007c11 */ /* 0x040fe4000f8e18ff */
[----:B------:R-:W-:Y:S02]  /*3c80*/  SHF.L.U32 R3, R29, 0x1f, RZ ;  /* 0x0000001f1d037819 */ /* 0x000fe400000006ff */
[----:B------:R-:W-:Y:S02]  /*3c90*/  LEA R24, R30, UR7, 0x4 ;  /* 0x000000071e187c11 */ /* 0x000fe4000f8e20ff */
[----:B--2---:R-:W2:Y:S02]  /*3ca0*/  SYNCS.PHASECHK.TRANS64.TRYWAIT P0, [R0+URZ+0xd0], R3 ;  /* 0x0000d003000075a7 */ /* 0x004ea400080011ff */
[----:B--2---:R-:W-:Y:S05]  /*3cb0*/  @!P0 BRA `(.L_x_72) ;  /* 0x0000006400c08947 */ /* 0x004fea0003800000 */
.L_x_157:
[----:B------:R-:W-:Y:S01]  /*3cc0*/  ISETP.GE.AND P0, PT, R72, 0x1, PT ;  /* 0x000000014800780c */ /* 0x000fe20003f06270 */
[----:B------:R-:W3:Y:S01]  /*3cd0*/  LDS.128 R24, [R24+0x140] ;  /* 0x0001400018187984 */ /* 0x000ee20000000c00 */
[----:B--2---:R-:W-:Y:S01]  /*3ce0*/  VIADD R0, R0, 0xe0 ;  /* 0x000000e000007836 */ /* 0x004fe20000000000 */
[----:B------:R-:W-:Y:S01]  /*3cf0*/  @!PT LDS RZ, [RZ] ;  /* 0x00000000fffff984 */ /* 0x000fe20000000800 */
[----:B------:R-:W-:Y:S01]  /*3d00*/  @!PT LDS RZ, [RZ] ;  /* 0x00000000fffff984 */ /* 0x000fe20000000800 */
[----:B------:R-:W-:Y:S01]  /*3d10*/  @!PT LDS RZ, [RZ] ;  /* 0x00000000fffff984 */ /* 0x000fe20000000800 */
[----:B------:R-:W-:Y:S01]  /*3d20*/  @!PT LDS RZ, [RZ] ;  /* 0x00000000fffff984 */ /* 0x000fe20000000800 */
[----:B------:R2:W-:Y:S06]  /*3d30*/  MEMBAR.ALL.CTA ;  /* 0x0000000000007992 */ /* 0x0005ec0000008000 */
[----:B--2---:R-:W2:Y:S01]  /*3d40*/  FENCE.VIEW.ASYNC.S ;  /* 0x00000000000073c6 */ /* 0x004ea20000000000 */
[----:B------:R-:W-:Y:S04]  /*3d50*/  PRMT R0, RZ, 0x654, R0 ;  /* 0x00000654ff007816 */ /* 0x000fe80000000000 */
[----:B--2---:R2:W-:Y:S01]  /*3d60*/  SYNCS.ARRIVE.TRANS64.RED.A1T0 RZ, [R0+URZ], RZ ;  /* 0x000000ff00ff79a7 */ /* 0x0045e200081004ff */
[----:B---3--:R-:W-:Y:S11]  /*3d70*/  LOP3.LUT P3, RZ, R26, 0x1, RZ, 0xc0, !PT ;  /* 0x000000011aff7812 */ /* 0x008ff6000786c0ff */
[----:B------:R-:W-:Y:S02]  /*3d80*/  @!UPT UIADD3 URZ, UPT, UPT, URZ, URZ, URZ ;  /* 0x000000fffffff290 */ /* 0x000fe4000fffe0ff */
[----:B------:R-:W-:Y:S02]  /*3d90*/  @P3 MOV R13, R24 ;  /* 0x00000018000d3202 */ /* 0x000fe40000000f00 */
[----:B------:R-:W-:Y:S01]  /*3da0*/  @P3 LOP3.LUT R8, R25, 0xffff, RZ, 0xc0, !PT ;  /* 0x0000ffff19083812 */ /* 0x000fe200078ec0ff */
[----:B--2---:R-:W-:Y:S06]  /*3db0*/  @!P0 BRA `(.L_x_73) ;  /* 0x0000000000a48947 */ /* 0x004fec0003800000 */
[----:B-1----:R-:W-:Y:S01]  /*3dc0*/  IMAD.HI.U32 R35, R22, R7, RZ ;  /* 0x0000000716237227 */ /* 0x002fe200078e00ff */
[----:B------:R-:W-:Y:S02]  /*3dd0*/  ISETP.NE.AND P0, PT, R6, 0x1, PT ;  /* 0x000000010600780c */ /* 0x000fe40003f05270 */
[----:B------:R-:W-:Y:S01]  /*3de0*/  ISETP.NE.AND P2, PT, R72, 0x1, PT ;  /* 0x000000014800780c */ /* 0x000fe20003f45270 */
[----:B----4-:R-:W-:Y:S01]  /*3df0*/  IMAD.HI.U32 R34, R19, R16, RZ ;  /* 0x0000001013227227 */ /* 0x010fe200078e00ff */
[----:B------:R-:W-:Y:S02]  /*3e00*/  SHF.R.U32.HI R35, RZ, R18, R35 ;  /* 0x00000012ff237219 */ /* 0x000fe40000011623 */
[----:B------:R-:W-:Y:S01]  /*3e10*/  ISETP.NE.AND P4, PT, R2, 0x1, PT ;  /* 0x000000010200780c */ /* 0x000fe20003f85270 */
[----:B------:R-:W-:Y:S01]  /*3e20*/  IMAD.HI.U32 R36, R13, R16, RZ ;  /* 0x000000100d247227 */ /* 0x000fe200078e00ff */
[----:B------:R-:W-:Y:S02]  /*3e30*/  SHF.R.U32.HI R34, RZ, R17, R34 ;  /* 0x00000011ff227219 */ /* 0x000fe40000011622 */
[----:B------:R-:W-:Y:S01]  /*3e40*/  SEL R3, R22, R35, !P0 ;  /* 0x0000002316037207 */ /* 0x000fe20004000000 */
[C---:B------:R-:W-:Y:S01]  /*3e50*/  IMAD.HI.U32 R35, R8.reuse, R7, RZ ;  /* 0x0000000708237227 */ /* 0x040fe200078e00ff */
[----:B------:R-:W-:Y:S02]  /*3e60*/  SEL R11, R19, R34, !P4 ;  /* 0x00000022130b7207 */ /* 0x000fe40006000000 */
[----:B------:R-:W-:Y:S01]  /*3e70*/  SHF.R.U32.HI R36, RZ, R17, R36 ;  /* 0x00000011ff247219 */ /* 0x000fe20000011624 */
[----:B------:R-:W-:Y:S01]  /*3e80*/  IMAD.HI.U32 R38, R3, R4, RZ ;  /* 0x0000000403267227 */ /* 0x000fe200078e00ff */
[----:B------:R-:W-:Y:S03]  /*3e90*/  SHF.R.U32.HI R35, RZ, R18, R35 ;  /* 0x00000012ff237219 */ /* 0x000fe60000011623 */
[----:B------:R-:W-:Y:S01]  /*3ea0*/  IMAD.HI.U32 R34, R11, R4, RZ ;  /* 0x000000040b227227 */ /* 0x000fe200078e00ff */
[----:B------:R-:W-:Y:S02]  /*3eb0*/  @P2 SHF.R.U32.HI R3, RZ, R5, R38 ;  /* 0x00000005ff032219 */ /* 0x000fe40000011626 */
[----:B------:R-:W-:Y:S02]  /*3ec0*/  SEL R9, R8, R35, !P0 ;  /* 0x0000002308097207 */ /* 0x000fe40004000000 */
[----:B------:R-:W-:Y:S01]  /*3ed0*/  @P2 SHF.R.U32.HI R11, RZ, R5, R34 ;  /* 0x00000005ff0b2219 */ /* 0x000fe20000011622 */
[C---:B------:R-:W-:Y:S01]  /*3ee0*/  IMAD R10, R72.reuse, R3, RZ ;  /* 0x00000003480a7224 */ /* 0x040fe200078e02ff */
[----:B------:R-:W-:Y:S01]  /*3ef0*/  SEL R3, R13, R36, !P4 ;  /* 0x000000240d037207 */ /* 0x000fe20006000000 */
[C---:B------:R-:W-:Y:S03]  /*3f00*/  IMAD.HI.U32 R14, R9.reuse, R4, RZ ;  /* 0x00000004090e7227 */ /* 0x040fe600078e00ff */
[----:B------:R-:W-:Y:S01]  /*3f10*/  ISETP.GE.AND P0, PT, R9, R10, PT ;  /* 0x0000000a0900720c */ /* 0x000fe20003f06270 */
[C---:B------:R-:W-:Y:S01]  /*3f20*/  IMAD R12, R72.reuse, R11, RZ ;  /* 0x0000000b480c7224 */ /* 0x040fe200078e02ff */
[-C--:B------:R-:W-:Y:S04]  /*3f30*/  SHF.R.U32.HI R14, RZ, R5.reuse, R14 ;  /* 0x00000005ff0e7219 */ /* 0x080fe8000001160e */
[----:B------:R-:W-:Y:S02]  /*3f40*/  ISETP.GE.OR P0, PT, R3, R12, P0 ;  /* 0x0000000c0300720c */ /* 0x000fe40000706670 */
[----:B------:R-:W-:Y:S05]  /*3f50*/  SEL R15, R9, R14, !P2 ;  /* 0x0000000e090f7207 */ /* 0x000fea0005000000 */
[----:B------:R-:W-:Y:S04]  /*3f60*/  IMAD.MOV R14, RZ, RZ, -R15 ;  /* 0x000000ffff0e7224 */ /* 0x000fe800078e0a0f */
[----:B------:R-:W-:Y:S02]  /*3f70*/  IMAD R14, R72, R14, R9 ;  /* 0x0000000e480e7224 */ /* 0x000fe400078e0209 */
[C---:B------:R-:W-:Y:S05]  /*3f80*/  @!P0 IMAD.HI.U32 R10, R3.reuse, R4, RZ ;  /* 0x00000004030a8227 */ /* 0x040fea00078e00ff */
[----:B------:R-:W-:Y:S04]  /*3f90*/  @!P0 SHF.R.U32.HI R10, RZ, R5, R10 ;  /* 0x00000005ff0a8219 */ /* 0x000fe8000001160a */
[----:B------:R-:W-:Y:S01]  /*3fa0*/  @!P0 SEL R0, R3, R10, !P2 ;  /* 0x0000000a03008207 */ /* 0x000fe20005000000 */
[----:B------:R-:W-:Y:S03]  /*3fb0*/  IMAD.MOV R10, RZ, RZ, -R3 ;  /* 0x000000ffff0a7224 */ /* 0x000fe600078e0a03 */
[----:B------:R-:W-:Y:S01]  /*3fc0*/  @!P0 IADD3 R15, PT, PT, R15, -R0, RZ ;  /* 0x800000000f0f8210 */ /* 0x000fe20007ffe0ff */
[----:B------:R-:W-:Y:S01]  /*3fd0*/  @!P0 IMAD R0, R11, R14, R0 ;  /* 0x0000000e0b008224 */ /* 0x000fe200078e0200 */
[----:B------:R-:W-:Y:S01]  /*3fe0*/  IADD3 R11, PT, PT, -R9, RZ, RZ ;  /* 0x000000ff090b7210 */ /* 0x000fe20007ffe1ff */
[----:B------:R-:W-:Y:S02]  /*3ff0*/  IMAD R13, R2, R10, R13 ;  /* 0x0000000a020d7224 */ /* 0x000fe400078e020d */
[----:B------:R-:W-:Y:S02]  /*4000*/  @!P0 IMAD R9, R15, R72, R3 ;  /* 0x000000480f098224 */ /* 0x000fe400078e0203 */
[----:B------:R-:W-:Y:S02]  /*4010*/  @!P0 IMAD.MOV.U32 R3, RZ, RZ, R0 ;  /* 0x000000ffff038224 */ /* 0x000fe400078e0000 */
[----:B------:R-:W-:Y:S02]  /*4020*/  IMAD R8, R6, R11, R8 ;  /* 0x0000000b06087224 */ /* 0x000fe400078e0208 */
[----:B------:R-:W-:Y:S02]  /*4030*/  IMAD R13, R3, R2, R13 ;  /* 0x00000002030d7224 */ /* 0x000fe400078e020d */
[----:B------:R-:W-:Y:S02]  /*4040*/  IMAD R8, R9, R6, R8 ;  /* 0x0000000609087224 */ /* 0x000fe400078e0208 */
.L_x_73:
[----:B------:R-:W-:Y:S05]  /*4050*/  BRA.U UP1, `(.L_x_74) ;  /* 0x0000000101107547 */ /* 0x000fea000b800000 */
[----:B------:R-:W-:Y:S04]  /*4060*/  MOV R0, UR6 ;  /* 0x0000000600007c02 */ /* 0x000fe80008000f00 */
[----:B------:R-:W-:Y:S04]  /*4070*/  SHF.L.U32 R3, R0, 0x1f, RZ ;  /* 0x0000001f00037819 */ /* 0x000fe800000006ff */
[----:B------:R-:W2:Y:S02]  /*4080*/  SYNCS.PHASECHK.TRANS64.TRYWAIT P0, [UR7+0xc8], R3 ;  /* 0x0000c803ff0075a7 */ /* 0x000ea40008001107 */
[----:B--2---:R-:W-:Y:S05]  /*4090*/  @!P0 BRA `(.L_x_75) ;  /* 0x0000006000dc8947 */ /* 0x004fea0003800000 */
.L_x_74:
[----:B------:R-:W-:Y:S02]  /*40a0*/  R2UR UR27, R21 ;  /* 0x00000000151b72ca */ /* 0x000fe400000e0000 */
[----:B------:R-:W-:Y:S02]  /*40b0*/  R2UR UR26, R20 ;  /* 0x00000000141a72ca */ /* 0x000fe400000e0000 */
[----:B------:R-:W-:Y:S02]  /*40c0*/  ISETP.NE.U32.AND P2, PT, RZ, UR4, PT ;  /* 0x00000004ff007c0c */ /* 0x000fe4000bf45070 */
[----:B------:R-:W-:Y:S02]  /*40d0*/  SHF.L.U32 R12, R31, 0x1f, RZ ;  /* 0x0000001f1f0c7819 */ /* 0x000fe400000006ff */
[----:B------:R-:W-:Y:S05]  /*40e0*/  ISETP.NE.AND.EX P2, PT, RZ, UR5, PT, P2 ;  /* 0x00000005ff007c0c */ /* 0x000fea000bf45320 */
[----:B------:R-:W-:Y:S02]  /*40f0*/  USHF.L.U32 UR27, UR27, 0x7, URZ ;  /* 0x000000071b1b7899 */ /* 0x000fe400080006ff */
[----:B------:R-:W-:Y:S01]  /*4100*/  UIMAD UR26, UR26, 0xc0, URZ ;  /* 0x000000c01a1a78a4 */ /* 0x000fe2000f8e02ff */
[----:B------:R-:W-:Y:S11]  /*4110*/  BRA.U !UP3, `(.L_x_76) ;  /* 0x000000010b347547 */ /* 0x000ff6000b800000 */
[----:B------:R-:W-:Y:S01]  /*4120*/  UPLOP3.LUT UP0, UPT, UPT, UPT, UP2, 0x80, 0x8 ;  /* 0x000000000008789c */ /* 0x000fe20003f0f020 */
[----:B--2---:R-:W-:Y:S02]  /*4130*/  HFMA2 R0, -RZ, RZ, 0, 5.9604644775390625e-08 ;  /* 0x00000001ff007431 */ /* 0x004fe400000001ff */
[----:B------:R-:W-:Y:S03]  /*4140*/  IMAD.MOV.U32 R167, RZ, RZ, 0x1 ;  /* 0x00000001ffa77424 */ /* 0x000fe600078e00ff */
[----:B------:R-:W-:Y:S05]  /*4150*/  PLOP3.LUT P0, PT, PT, PT, UP0, 0x80, 0x8 ;  /* 0x000000000008781c */ /* 0x000fea0003f0f008 */
[----:B------:R-:W2:Y:S01]  /*4160*/  @UP0 LDCU.64 UR10, c[0x0][0x888] ;  /* 0x00011100ff0a07ac */ /* 0x000ea20008000a00 */
[----:B------:R-:W-:Y:S07]  /*4170*/  @UP0 UIMAD UR8, UR36, UR4, URZ ;  /* 0x00000004240802a4 */ /* 0x000fee000f8e02ff */
[----:B------:R-:W-:Y:S01]  /*4180*/  @!P0 PRMT R167, R0, 0x7610, R167 ;  /* 0x0000761000a78816 */ /* 0x000fe200000000a7 */
[----:B--2---:R-:W-:Y:S03]  /*4190*/  @UP0 UIMAD.WIDE UR10, UR8, 0x4, UR10 ;  /* 0x00000004080a08a5 */ /* 0x004fe6000f8e020a */
[----:B------:R-:W2:Y:S03]  /*41a0*/  @!UP0 LDCU UR8, c[0x0][0x880] ;  /* 0x00011000ff0887ac */ /* 0x000ea60008000800 */
[----:B------:R-:W-:Y:S01]  /*41b0*/  IMAD.U32 R10, RZ, RZ, UR10 ;  /* 0x0000000aff0a7e24 */ /* 0x000fe2000f8e00ff */
[----:B------:R-:W-:Y:S05]  /*41c0*/  MOV R11, UR11 ;  /* 0x0000000b000b7c02 */ /* 0x000fea0008000f00 */
[----:B-----5:R3:W5:Y:S02]  /*41d0*/  @P0 LDG.E R81, desc[UR46][R10.64] ;  /* 0x0000002e0a510981 */ /* 0x020764000c1e1900 */
[----:B--23--:R-:W-:Y:S07]  /*41e0*/  @!P0 IMAD.U32 R81, RZ, RZ, UR8 ;  /* 0x00000008ff518e24 */ /* 0x00cfee000f8e00ff */
.L_x_76:
[----:B-----5:R-:W-:Y:S01]  /*41f0*/  @!P2 FSETP.EQ.AND P0, PT, R81, RZ, PT ;  /* 0x000000ff5100a20b */ /* 0x020fe20003f02000 */
[----:B------:R-:W-:Y:S01]  /*4200*/  @!UPT UIADD3 URZ, UPT, UPT, URZ, URZ, URZ ;  /* 0x000000fffffff290 */ /* 0x000fe2000fffe0ff */
[----:B------:R-:W-:Y:S11]  /*4210*/  @!P2 BRA `(.L_x_77) ;  /* 0x000000000014a947 */ /* 0x000ff60003800000 */
[----:B------:R-:W-:Y:S02]  /*4220*/  LOP3.LUT P2, RZ, R167, 0xff, RZ, 0xc0, !PT ;  /* 0x000000ffa7ff7812 */ /* 0x000fe4000784c0ff */
[----:B------:R-:W-:Y:S04]  /*4230*/  PLOP3.LUT P0, PT, PT, PT, UP0, 0x80, 0x8 ;  /* 0x000000000008781c */ /* 0x000fe80003f0f008 */
[----:B------:R-:W-:Y:S07]  /*4240*/  PLOP3.LUT P0, PT, P0, PT, PT, 0x8, 0x80 ;  /* 0x000000000080781c */ /* 0x000fee000070e170 */
[----:B------:R-:W-:Y:S11]  /*4250*/  @P2 FSETP.EQ.AND P0, PT, R81, RZ, PT ;  /* 0x000000ff5100220b */ /* 0x000ff60003f02000 */
[----:B------:R-:W-:Y:S02]  /*4260*/  @!UPT UIADD3 URZ, UPT, UPT, URZ, URZ, URZ ;  /* 0x000000fffffff290 */ /* 0x000fe4000fffe0ff */
.L_x_77:
[----:B------:R-:W3:Y:S01]  /*4270*/  SYNCS.PHASECHK.TRANS64.TRYWAIT P2, [UR7+0xa8], R12 ;  /* 0x0000a80cff0075a7 */ /* 0x000ee20008041107 */
[----:B------:R-:W-:Y:S04]  /*4280*/  ELECT P4, URZ, PT ;  /* 0x0000000000ff782f */ /* 0x000fe80003880000 */
[----:B------:R-:W-:Y:S11]  /*4290*/  PLOP3.LUT P4, PT, P0, P4, PT, 0xf2, 0x2f ;  /* 0x00000000002f781c */ /* 0x000ff60000789e72 */
[----:B------:R-:W-:Y:S02]  /*42a0*/  @!UPT UIADD3 URZ, UPT, UPT, URZ, URZ, URZ ;  /* 0x000000fffffff290 */ /* 0x000fe4000fffe0ff */
[----:B-1----:R-:W-:Y:S05]  /*42b0*/  @!P4 IADD3 R9, P0, PT, R32, 0x580, RZ ;  /* 0x000005802009c810 */ /* 0x002fea0007f1e0ff */
[----:B--2---:R-:W-:Y:S01]  /*42c0*/  @!P4 IMAD.X R0, RZ, RZ, R33, P0 ;  /* 0x000000ffff00c224 */ /* 0x004fe200000e0621 */
[----:B---3--:R-:W-:Y:S07]  /*42d0*/  @!P2 BRA `(.L_x_78) ;  /* 0x000000600064a947 */ /* 0x008fee0003800000 */
.L_x_160:
[----:B------:R-:W-:Y:S01]  /*42e0*/  @!P4 R2UR UR8, R0 ;  /* 0x000000000008c2ca */ /* 0x000fe200000e0000 */
[----:B------:R-:W-:Y:S01]  /*42f0*/  VOTEU.ALL UP1, P4 ;  /* 0x0000000000ff7886 */ /* 0x000fe20002020000 */
[----:B------:R-:W-:Y:S01]  /*4300*/  @!P4 R2UR UR9, R9 ;  /* 0x000000000909c2ca */ /* 0x000fe200000e0000 */
[----:B------:R-:W-:Y:S01]  /*4310*/  @!P4 IMAD.MOV.U32 R0, RZ, RZ, 0x2000 ;  /* 0x00002000ff00c424 */ /* 0x000fe200078e00ff */
[----:B------:R-:W-:Y:S01]  /*4320*/  UMOV UR10, 0x0 ;  /* 0x00000000000a7882 */ /* 0x000fe20000000000 */
[----:B------:R-:W-:Y:S01]  /*4330*/  UMOV UR11, 0x10000000 ;  /* 0x10000000000b7882 */ /* 0x000fe20000000000 */
[----:B------:R-:W-:Y:S01]  /*4340*/  @!UP1 UIADD3 UR24, UPT, UPT, UR7, 0x200, URZ ;  /* 0x0000020007189890 */ /* 0x000fe2000fffe0ff */
[----:B------:R-:W-:Y:S01]  /*4350*/  @!P4 IADD3 R21, P0, PT, R32, 0x580, RZ ;  /* 0x000005802015c810 */ /* 0x000fe20007f1e0ff */
[----:B------:R-:W-:Y:S01]  /*4360*/  VOTEU.ALL UP1, P4 ;  /* 0x0000000000ff7886 */ /* 0x000fe20002020000 */
[----:B------:R-:W-:Y:S03]  /*4370*/  UMOV UR28, UR36 ;  /* 0x00000024001c7c82 */ /* 0x000fe60008000000 */
[----:B------:R-:W-:Y:S02]  /*4380*/  @!P4 IMAD.X R20, RZ, RZ, R33, P0 ;  /* 0x000000ffff14c224 */ /* 0x000fe400000e0621 */
[----:B------:R-:W-:Y:S01]  /*4390*/  IMAD.U32 R11, RZ, RZ, UR8 ;  /* 0x00000008ff0b7e24 */ /* 0x000fe2000f8e00ff */
[----:B------:R-:W-:Y:S01]  /*43a0*/  UPRMT UR8, UR37, 0x654, UR25 ;  /* 0x0000065425087896 */ /* 0x000fe20008000019 */
[----:B------:R-:W-:Y:S03]  /*43b0*/  IMAD.U32 R10, RZ, RZ, UR9 ;  /* 0x00000009ff0a7e24 */ /* 0x000fe6000f8e00ff */
[----:B------:R-:W-:Y:S02]  /*43c0*/  @!P4 R2UR UR15, R11 ;  /* 0x000000000b0fc2ca */ /* 0x000fe400000e0000 */
[----:B------:R-:W-:Y:S11]  /*43d0*/  @!P4 R2UR UR14, R10 ;  /* 0x000000000a0ec2ca */ /* 0x000ff600000e0000 */
[----:B------:R-:W-:Y:S02]  /*43e0*/  @!UPT UIADD3 URZ, UPT, UPT, URZ, URZ, URZ ;  /* 0x000000fffffff290 */ /* 0x000fe4000fffe0ff */
[----:B------:R2:W-:Y:S01]  /*43f0*/  @!UP1 UTMALDG.3D [UR24], [UR14], desc[UR10] ;  /* 0x00000a180e0095b4 */ /* 0x0005e20008011000 */
[----:B------:R2:W-:Y:S01]  /*4400*/  @!P4 SYNCS.ARRIVE.TRANS64.RED.A0TR RZ, [UR7+0x90], R0 ;  /* 0x00009000ffffc9a7 */ /* 0x0005e20008300407 */
[----:B------:R-:W-:Y:S01]  /*4410*/  SYNCS.ARRIVE.TRANS64.RED.A1T0 RZ, [UR8], RZ ;  /* 0x000000ffffff79a7 */ /* 0x000fe20008100408 */
[----:B------:R-:W3:Y:S02]  /*4420*/  SYNCS.PHASECHK.TRANS64.TRYWAIT P2, [UR7+0xb0], R12 ;  /* 0x0000b00cff0075a7 */ /* 0x000ee40008041107 */
[----:B--23--:R-:W-:Y:S05]  /*4430*/  @!P2 BRA `(.L_x_79) ;  /* 0x000000600024a947 */ /* 0x00cfea0003800000 */
.L_x_162:
[----:B------:R-:W2:Y:S01]  /*4440*/  LDC.64 R14, c[0x0][0xb10] ;  /* 0x0002c400ff0e7b82 */ /* 0x000ea20000000a00 */
[----:B------:R-:W-:Y:S01]  /*4450*/  @!P4 R2UR UR8, R20 ;  /* 0x000000001408c2ca */ /* 0x000fe200000e0000 */
[----:B------:R-:W-:Y:S01]  /*4460*/  VOTEU.ALL UP1, P4 ;  /* 0x0000000000ff7886 */ /* 0x000fe20002020000 */
[----:B------:R-:W-:Y:S01]  /*4470*/  @!P4 R2UR UR9, R21 ;  /* 0x000000001509c2ca */ /* 0x000fe200000e0000 */
[----:B------:R-:W-:Y:S01]  /*4480*/  UMOV UR10, 0x0 ;  /* 0x00000000000a7882 */ /* 0x000fe20000000000 */
[----:B------:R-:W-:Y:S03]  /*4490*/  UMOV UR11, 0x10000000 ;  /* 0x10000000000b7882 */ /* 0x000fe60000000000 */
[----:B------:R-:W3:Y:S01]  /*44a0*/  LDC.64 R10, c[0x0][0xb18] ;  /* 0x0002c600ff0a7b82 */ /* 0x000ee20000000a00 */
[----:B------:R-:W-:Y:S01]  /*44b0*/  @!UP1 UIADD3 UR18, UPT, UPT, UR26, 0x40, URZ ;  /* 0x000000401a129890 */ /* 0x000fe2000fffe0ff */
[----:B------:R-:W-:Y:S01]  /*44c0*/  @P3 SHF.R.U32.HI R28, RZ, 0x10, R25 ;  /* 0x00000010ff1c3819 */ /* 0x000fe20000011619 */
[----:B------:R-:W-:Y:S01]  /*44d0*/  @!UP1 UIADD3 UR16, UPT, UPT, UR7, 0x2200, URZ ;  /* 0x0000220007109890 */ /* 0x000fe2000fffe0ff */
[----:B------:R-:W-:Y:S01]  /*44e0*/  VIADD R30, R30, 0x1 ;  /* 0x000000011e1e7836 */ /* 0x000fe20000000000 */
[----:B------:R-:W-:Y:S03]  /*44f0*/  VOTEU.ALL UP1, P4 ;  /* 0x0000000000ff7886 */ /* 0x000fe60002020000 */
[----:B------:R-:W5:Y:S01]  /*4500*/  @!P1 LDC R0, c[0x0][0xb20] ;  /* 0x0002c800ff009b82 */ /* 0x000f620000000800 */
[----:B------:R-:W-:Y:S01]  /*4510*/  UMOV UR19, UR27 ;  /* 0x0000001b00137c82 */ /* 0x000fe20008000000 */
[----:B------:R-:W-:Y:S01]  /*4520*/  IMAD.U32 R21, RZ, RZ, UR8 ;  /* 0x00000008ff157e24 */ /* 0x000fe2000f8e00ff */
[----:B------:R-:W-:Y:S05]  /*4530*/  UMOV UR20, UR36 ;  /* 0x0000002400147c82 */ /* 0x000fea0008000000 */
[----:B-1----:R-:W1:Y:S01]  /*4540*/  @!P1 LDC R3, c[0x0][0xb0c] ;  /* 0x0002c300ff039b82 */ /* 0x002e620000000800 */
[----:B------:R-:W-:Y:S01]  /*4550*/  IMAD.U32 R20, RZ, RZ, UR9 ;  /* 0x00000009ff147e24 */ /* 0x000fe2000f8e00ff */
[----:B------:R-:W-:Y:S01]  /*4560*/  UPRMT UR8, UR37, 0x654, UR17 ;  /* 0x0000065425087896 */ /* 0x000fe20008000011 */
[----:B------:R-:W-:Y:S03]  /*4570*/  @!P4 R2UR UR15, R21 ;  /* 0x00000000150fc2ca */ /* 0x000fe600000e0000 */
[----:B------:R-:W-:Y:S01]  /*4580*/  @!P4 R2UR UR14, R20 ;  /* 0x00000000140ec2ca */ /* 0x000fe200000e0000 */
[----:B------:R-:W-:Y:S11]  /*4590*/  @!P4 IMAD.MOV.U32 R20, RZ, RZ, 0x2000 ;  /* 0x00002000ff14c424 */ /* 0x000ff600078e00ff */
[----:B------:R-:W-:Y:S01]  /*45a0*/  @!UPT UIADD3 URZ, UPT, UPT, URZ, URZ, URZ ;  /* 0x000000fffffff290 */ /* 0x000fe2000fffe0ff */
[----:B------:R1:W-:Y:S01]  /*45b0*/  @!UP1 UTMALDG.3D [UR16], [UR14], desc[UR10] ;  /* 0x00000a100e0095b4 */ /* 0x0003e20008011000 */
[----:B------:R1:W-:Y:S02]  /*45c0*/  @!P4 SYNCS.ARRIVE.TRANS64.RED.A0TR RZ, [UR7+0x98], R20 ;  /* 0x00009814ffffc9a7 */ /* 0x0003e40008300407 */
[----:B-1----:R-:W-:Y:S01]  /*45d0*/  @!P1 ISETP.NE.AND P2, PT, R3, 0x1, PT ;  /* 0x000000010300980c */ /* 0x002fe20003f45270 */
[C---:B--2---:R-:W-:Y:S01]  /*45e0*/  @!P1 IMAD.HI.U32 R14, R13.reuse, R14, RZ ;  /* 0x0000000e0d0e9227 */ /* 0x044fe200078e00ff */
[----:B---3--:R-:W-:Y:S03]  /*45f0*/  @!P1 ISETP.NE.AND P0, PT, R10, 0x1, PT ;  /* 0x000000010a00980c */ /* 0x008fe60003f05270 */
[C---:B------:R-:W-:Y:S01]  /*4600*/  @!P1 IMAD.HI.U32 R11, R8.reuse, R11, RZ ;  /* 0x0000000b080b9227 */ /* 0x040fe200078e00ff */
[----:B------:R-:W-:Y:S04]  /*4610*/  @!P1 SHF.R.U32.HI R14, RZ, R15, R14 ;  /* 0x0000000fff0e9219 */ /* 0x000fe8000001160e */
[----:B-----5:R-:W-:Y:S01]  /*4620*/  @!P1 SHF.R.U32.HI R9, RZ, R0, R11 ;  /* 0x00000000ff099219 */ /* 0x020fe2000001160b */
[----:B------:R-:W-:Y:S01]  /*4630*/  SYNCS.ARRIVE.TRANS64.RED.A1T0 RZ, [UR8], RZ ;  /* 0x000000ffffff79a7 */ /* 0x000fe20008100408 */
[----:B------:R-:W-:Y:S02]  /*4640*/  @!P1 SEL R14, R13, R14, !P2 ;  /* 0x0000000e0d0e9207 */ /* 0x000fe40005000000 */
[----:B------:R-:W-:Y:S01]  /*4650*/  @!P1 SEL R9, R8, R9, !P0 ;  /* 0x0000000908099207 */ /* 0x000fe20004000000 */
[----:B------:R-:W1:Y:S04]  /*4660*/  SYNCS.PHASECHK.TRANS64.TRYWAIT P5, [UR7+0xb8], R12 ;  /* 0x0000b80cff0075a7 */ /* 0x000e6800080a1107 */
[----:B------:R-:W-:Y:S02]  /*4670*/  @!P1 IMAD.IADD R0, R9, 0x1, -R14 ;  /* 0x0000000109009824 */ /* 0x000fe400078e0a0e */
[----:B------:R-:W-:Y:S02]  /*4680*/  @!P1 IMAD.IADD R9, R14, 0x1, -R9 ;  /* 0x000000010e099824 */ /* 0x000fe400078e0a09 */
[----:B------:R-:W-:Y:S02]  /*4690*/  @!P1 IMAD R13, R0, R3, R13 ;  /* 0x00000003000d9224 */ /* 0x000fe400078e020d */
[----:B------:R-:W-:Y:S01]  /*46a0*/  @!P1 IMAD R8, R9, R10, R8 ;  /* 0x0000000a09089224 */ /* 0x000fe200078e0208 */
[----:B-1----:R-:W-:Y:S06]  /*46b0*/  @!P5 BRA `(.L_x_80) ;  /* 0x0000005c009cd947 */ /* 0x002fec0003800000 */
.L_x_164:
[----:B-1----:R-:W-:Y:S01]  /*46c0*/  @!P4 IADD3 R3, P0, PT, R32, 0x580, RZ ;  /* 0x000005802003c810 */ /* 0x002fe20007f1e0ff */
[----:B------:R-:W-:Y:S01]  /*46d0*/  VOTEU.ALL UP1, P4 ;  /* 0x0000000000ff7886 */ /* 0x000fe20002020000 */
[----:B------:R-:W-:Y:S01]  /*46e0*/  UMOV UR18, 0x0 ;  /* 0x0000000000127882 */ /* 0x000fe20000000000 */
[----:B------:R-:W-:Y:S01]  /*46f0*/  UMOV UR19, 0x10000000 ;  /* 0x1000000000137882 */ /* 0x000fe20000000000 */
[----:B------:R-:W-:Y:S01]  /*4700*/  @!P4 R2UR UR9, R3 ;  /* 0x000000000309c2ca */ /* 0x000fe200000e0000 */
[----:B------:R-:W-:Y:S01]  /*4710*/  @!P4 IMAD.X R0, RZ, RZ, R33, P0 ;  /* 0x000000ffff00c224 */ /* 0x000fe200000e0621 */
[----:B------:R-:W-:Y:S01]  /*4720*/  @!UP1 UIADD3 UR10, UPT, UPT, UR26, 0x80, URZ ;  /* 0x000000801a0a9890 */ /* 0x000fe2000fffe0ff */
[----:B------:R-:W-:Y:S01]  /*4730*/  ISETP.NE.AND P0, PT, R30, 0x2, PT ;  /* 0x000000021e00780c */ /* 0x000fe20003f05270 */
[----:B------:R-:W-:Y:S01]  /*4740*/  UMOV UR11, UR27 ;  /* 0x0000001b000b7c82 */ /* 0x000fe20008000000 */
[----:B------:R-:W-:Y:S01]  /*4750*/  UMOV UR12, UR36 ;  /* 0x00000024000c7c82 */ /* 0x000fe20008000000 */
[----:B------:R-:W-:Y:S01]  /*4760*/  @!P4 R2UR UR8, R0 ;  /* 0x000000000008c2ca */ /* 0x000fe200000e0000 */
[----:B------:R-:W-:Y:S01]  /*4770*/  IMAD.IADD R20, R8, 0x1, R143 ;  /* 0x0000000108147824 */ /* 0x000fe200078e028f */
[----:B------:R-:W-:Y:S01]  /*4780*/  @P3 R2UR UR36, R28 ;  /* 0x000000001c2432ca */ /* 0x000fe200000e0000 */
[----:B------:R-:W-:Y:S01]  /*4790*/  IMAD.IADD R21, R13, 0x1, R166 ;  /* 0x000000010d157824 */ /* 0x000fe200078e02a6 */
[----:B------:R-:W-:Y:S02]  /*47a0*/  SEL R0, RZ, 0x1, P0 ;  /* 0x00000001ff007807 */ /* 0x000fe40000000000 */
[----:B------:R-:W-:Y:S01]  /*47b0*/  LOP3.LUT R31, R31, 0x1, RZ, 0x3c, !PT ;  /* 0x000000011f1f7812 */ /* 0x000fe200078e3cff */
[----:B------:R-:W-:Y:S01]  /*47c0*/  IMAD.U32 R10, RZ, RZ, UR9 ;  /* 0x00000009ff0a7e24 */ /* 0x000fe2000f8e00ff */
[----:B------:R-:W-:Y:S01]  /*47d0*/  @!UP1 UIADD3 UR9, UPT, UPT, UR7, 0xa0, URZ ;  /* 0x000000a007099890 */ /* 0x000fe2000fffe0ff */
[----:B------:R-:W-:Y:S02]  /*47e0*/  LOP3.LUT R29, R29, R0, RZ, 0x3c, !PT ;  /* 0x000000001d1d7212 */ /* 0x000fe400078e3cff */
[----:B------:R-:W-:Y:S02]  /*47f0*/  SEL R30, R30, RZ, P0 ;  /* 0x000000ff1e1e7207 */ /* 0x000fe40000000000 */
[----:B------:R-:W-:Y:S01]  /*4800*/  IMAD.U32 R11, RZ, RZ, UR8 ;  /* 0x00000008ff0b7e24 */ /* 0x000fe2000f8e00ff */
[----:B------:R-:W-:Y:S01]  /*4810*/  @!P4 R2UR UR14, R10 ;  /* 0x000000000a0ec2ca */ /* 0x000fe200000e0000 */
[----:B------:R-:W-:Y:S01]  /*4820*/  @!UP1 UIADD3 UR8, UPT, UPT, UR7, 0x4200, URZ ;  /* 0x0000420007089890 */ /* 0x000fe2000fffe0ff */
[----:B------:R-:W-:Y:S02]  /*4830*/  VOTEU.ALL UP1, P4 ;  /* 0x0000000000ff7886 */ /* 0x000fe40002020000 */
[----:B------:R-:W-:Y:S11]  /*4840*/  @!P4 R2UR UR15, R11 ;  /* 0x000000000b0fc2ca */ /* 0x000ff600000e0000 */
[----:B------:R-:W-:Y:S02]  /*4850*/  @!UPT UIADD3 URZ, UPT, UPT, URZ, URZ, URZ ;  /* 0x000000fffffff290 */ /* 0x000fe4000fffe0ff */
[----:B------:R2:W-:Y:S01]  /*4860*/  @!UP1 UTMALDG.3D [UR8], [UR14], desc[UR18] ;  /* 0x000012080e0095b4 */ /* 0x0005e20008011000 */
[----:B------:R2:W-:Y:S01]  /*4870*/  @!P4 SYNCS.ARRIVE.TRANS64.RED.A0TR RZ, [UR7+0xa0], R23 ;  /* 0x0000a017ffffc9a7 */ /* 0x0005e20008300407 */
[----:B------:R-:W-:Y:S01]  /*4880*/  UPLOP3.LUT UP1, UPT, UPT, UPT, UPT, 0x80, 0x8 ;  /* 0x000000000008789c */ /* 0x000fe20003f2f070 */
[----:B------:R-:W-:Y:S01]  /*4890*/  SYNCS.ARRIVE.TRANS64.RED.A1T0 RZ, [UR13], RZ ;  /* 0x000000ffffff79a7 */ /* 0x000fe2000810040d */
[----:B------:R-:W-:Y:S09]  /*48a0*/  @P3 BRA `(.L_x_81) ;  /* 0xfffffff000f03947 */ /* 0x000ff2000383ffff */
[----:B------:R-:W-:-:S04]  /*48b0*/  SHF.L.U32 R3, R31, 0x1f, RZ ;  /* 0x0000001f1f037819 */ /* 0x000fc800000006ff */
[----:B------:R-:W1:Y:S02]  /*48c0*/  SYNCS.PHASECHK.TRANS64.TRYWAIT P0, [UR7+0xa8], R3 ;  /* 0x0000a803ff0075a7 */ /* 0x000e640008001107 */
[----:B-1----:R-:W-:Y:S05]  /*48d0*/  @!P0 BRA `(.L_x_82) ;  /* 0x0000005c002c8947 */ /* 0x002fea0003800000 */
.L_x_166:
[----:B------:R-:W3:Y:S02]  /*48e0*/  SYNCS.PHASECHK.TRANS64.TRYWAIT P0, [UR7+0xb0], R3 ;  /* 0x0000b003ff0075a7 */ /* 0x000ee40008001107 */
[----:B---3--:R-:W-:Y:S05]  /*48f0*/  @!P0 BRA `(.L_x_83) ;  /* 0x0000005c003c8947 */ /* 0x008fea0003800000 */
.L_x_168:
[----:B-1----:R-:W-:-:S07]  /*4900*/  MOV R0, UR7 ;  /* 0x0000000700007c02 */ /* 0x002fce0008000f00 */
.L_x_84:
[----:B-1----:R-:W-:-:S04]  /*4910*/  SHF.L.U32 R3, R31, 0x1f, RZ ;  /* 0x0000001f1f037819 */ /* 0x002fc800000006ff */
[----:B------:R1:W3:Y:S03]  /*4920*/  SYNCS.PHASECHK.TRANS64.TRYWAIT P0, [R0+URZ+0xb8], R3 ;  /* 0x0000b803000075a7 */ /* 0x0002e600080011ff */
[----:B---3--:R-:W-:Y:S05]  /*4930*/  @!P0 NANOSLEEP.SYNCS 0x989680 ;  /* 0x009896800000895d */ /* 0x008fea0003900000 */
[----:B------:R-:W3:Y:S02]  /*4940*/  @!P0 SYNCS.PHASECHK.TRANS64 P0, [R0+URZ+0xb8], R3 ;  /* 0x0000b803000085a7 */ /* 0x000ee400080010ff */
[----:B--23--:R-:W-:Y:S05]  /*4950*/  @P0 EXIT ;  /* 0x000000000000094d */ /* 0x00cfea0003800000 */
[----:B------:R-:W-:Y:S05]  /*4960*/  BRA `(.L_x_84) ;  /* 0xfffffffc00e87947 */ /* 0x000fea000383ffff */
.L_x_71:
[----:B------:R-:W-:-:S06]  /*4970*/  UISETP.GE.AND UP1, UPT, UR8, 0x4, UPT ;  /* 0x000000040800788c */ /* 0x000fcc000bf26270 */
[----:B------:R-:W-:-:S13]  /*4980*/  PLOP3.LUT P0, PT, PT, PT, UP1, 0x80, 0x8 ;  /* 0x000000000008781c */ /* 0x000fda0003f0f018 */
[----:B------:R-:W-:Y:S05]  /*4990*/  @!P0 EXIT ;  /* 0x000000000000894d */ /* 0x000fea0003800000 */
[----:B------:R-:W-:Y:S01]  /*49a0*/  BAR.SYNC.DEFER_BLOCKING 0x6, 0xa0 ;  /* 0x0182800000007b1d */ /* 0x000fe20000010000 */
[C---:B------:R-:W-:Y:S01]  /*49b0*/  IMAD.SHL.U32 R0, R180.reuse, 0x40, RZ ;  /* 0x00000040b4007824 */ /* 0x040fe200078e00ff */
[C---:B------:R-:W-:Y:S01]  /*49c0*/  LOP3.LUT R183, R180.reuse, 0x60, RZ, 0xc0, !PT ;  /* 0x00000060b4b77812 */ /* 0x040fe200078ec0ff */
[C---:B------:R-:W-:Y:S01]  /*49d0*/  IMAD.SHL.U32 R181, R180.reuse, 0x8, RZ ;  /* 0x00000008b4b57824 */ /* 0x040fe200078e00ff */
[C---:B------:R-:W-:Y:S01]  /*49e0*/  LOP3.LUT R182, R180.reuse, 0x2, RZ, 0xc0, !PT ;  /* 0x00000002b4b67812 */ /* 0x040fe200078ec0ff */
[----:B------:R-:W-:Y:S01]  /*49f0*/  IMAD.U32 R2, R180, 0x10000, RZ ;  /* 0x00010000b4027824 */ /* 0x000fe200078e00ff */
[----:B------:R-:W-:Y:S02]  /*4a00*/  UMOV UR49, 0x400 ;  /* 0x0000040000317882 */ /* 0x000fe40000000000 */
[----:B------:R-:W1:Y:S01]  /*4a10*/  LDC R173, c[0x0][0x370] ;  /* 0x0000dc00ffad7b82 */ /* 0x000e620000000800 */
[----:B------:R-:W-:Y:S01]  /*4a20*/  ULEA UR49, UR37, UR49, 0x18 ;  /* 0x0000003125317291 */ /* 0x000fe2000f8ec0ff */
[----:B------:R-:W-:Y:S01]  /*4a30*/  LOP3.LUT R4, R0, 0x180, RZ, 0xc0, !PT ;  /* 0x0000018000047812 */ /* 0x000fe200078ec0ff */
[----:B------:R-:W-:Y:S01]  /*4a40*/  HFMA2 R178, -RZ, RZ, 0, 0 ;  /* 0x00000000ffb27431 */ /* 0x000fe200000001ff */
[----:B------:R-:W-:Y:S01]  /*4a50*/  LOP3.LUT R2, R2, 0x600000, RZ, 0xc0, !PT ;  /* 0x0060000002027812 */ /* 0x000fe200078ec0ff */
[----:B------:R-:W-:Y:S01]  /*4a60*/  UIADD3 UR48, UPT, UPT, UR49, 0x200, URZ ;  /* 0x0000020031307890 */ /* 0x000fe2000fffe0ff */
[----:B------:R-:W-:Y:S01]  /*4a70*/  LOP3.LUT R181, R4, 0x30, R181, 0xf8, !PT ;  /* 0x0000003004b57812 */ /* 0x000fe200078ef8b5 */
[----:B------:R-:W-:Y:S01]  /*4a80*/  IMAD.MOV.U32 R79, RZ, RZ, RZ ;  /* 0x000000ffff4f7224 */ /* 0x000fe200078e00ff */
[----:B------:R-:W2:Y:S01]  /*4a90*/  LDC R74, c[0x0][0xb0c] ;  /* 0x0002c300ff4a7b82 */ /* 0x000ea20000000800 */
[----:B------:R-:W-:Y:S01]  /*4aa0*/  LOP3.LUT R180, R180, 0x4, RZ, 0xc0, !PT ;  /* 0x00000004b4b47812 */ /* 0x000fe200078ec0ff */
[----:B------:R-:W-:Y:S01]  /*4ab0*/  IMAD.MOV.U32 R185, RZ, RZ, RZ ;  /* 0x000000ffffb97224 */ /* 0x000fe200078e00ff */
[----:B------:R-:W-:-:S02]  /*4ac0*/  LOP3.LUT R181, R181, 0x1e40, R0, 0xf8, !PT ;  /* 0x00001e40b5b57812 */ /* 0x000fc400078ef800 */
[----:B------:R-:W-:Y:S01]  /*4ad0*/  CS2R R176, SRZ ;  /* 0x0000000000b07805 */ /* 0x000fe2000001ff00 */
[----:B------:R-:W-:Y:S01]  /*4ae0*/  IMAD.MOV.U32 R175, RZ, RZ, RZ ;  /* 0x000000ffffaf7224 */ /* 0x000fe200078e00ff */
[C---:B------:R-:W-:Y:S01]  /*4af0*/  IADD3 R179, PT, PT, -R180.reuse, 0x2, RZ ;  /* 0x00000002b4b37810 */ /* 0x040fe20007ffe1ff */
[----:B------:R-:W-:Y:S01]  /*4b00*/  IMAD.MOV R171, RZ, RZ, -R182 ;  /* 0x000000ffffab7224 */ /* 0x000fe200078e0ab6 */
[----:B------:R-:W4:Y:S01]  /*4b10*/  LDC R169, c[0x0][0xb20] ;  /* 0x0002c800ffa97b82 */ /* 0x000f220000000800 */
[----:B------:R-:W3:Y:S01]  /*4b20*/  LDS R3, [UR49+0x160] ;  /* 0x00016031ff037984 */ /* 0x000ee20008000800 */
[----:B------:R-:W-:Y:S01]  /*4b30*/  IADD3 R170, PT, PT, -R180, RZ, RZ ;  /* 0x000000ffb4aa7210 */ /* 0x000fe20007ffe1ff */
[----:B------:R-:W-:Y:S01]  /*4b40*/  VIADD R181, R181, UR48 ;  /* 0x00000030b5b57c36 */ /* 0x000fe20008000000 */
[----:B------:R-:W1:Y:S04]  /*4b50*/  LDCU.64 UR52, c[0x0][0x348] ;  /* 0x00006900ff3477ac */ /* 0x000e680008000a00 */
[----:B------:R-:W1:Y:S01]  /*4b60*/  LDC R73, c[0x0][0xb30] ;  /* 0x0002cc00ff497b82 */ /* 0x000e620000000800 */
[----:B------:R-:W1:Y:S01]  /*4b70*/  LDCU.64 UR38, c[0x0][0x888] ;  /* 0x00011100ff2677ac */ /* 0x000e620008000a00 */
[----:B------:R-:W1:Y:S06]  /*4b80*/  LDCU.64 UR44, c[0x0][0x890] ;  /* 0x00011200ff2c77ac */ /* 0x000e6c0008000a00 */
[----:B------:R-:W1:Y:S01]  /*4b90*/  LDC.64 R164, c[0x0][0xb10] ;  /* 0x0002c400ffa47b82 */ /* 0x000e620000000a00 */
[----:B------:R-:W-:Y:S01]  /*4ba0*/  UIADD3 UR50, UPT, UPT, UR49, 0x6200, URZ ;  /* 0x0000620031327890 */ /* 0x000fe2000fffe0ff */
[----:B------:R-:W-:-:S06]  /*4bb0*/  UMOV UR54, URZ ;  /* 0x000000ff00367c82 */ /* 0x000fcc0008000000 */
[----:B------:R-:W1:Y:S08]  /*4bc0*/  LDC.64 R70, c[0x0][0xb18] ;  /* 0x0002c600ff467b82 */ /* 0x000e700000000a00 */
[----:B------:R-:W1:Y:S08]  /*4bd0*/  LDC.64 R68, c[0x0][0xb28] ;  /* 0x0002ca00ff447b82 */ /* 0x000e700000000a00 */
[----:B------:R-:W1:Y:S01]  /*4be0*/  LDC.64 R162, c[0x0][0x8b0] ;  /* 0x00022c00ffa27b82 */ /* 0x000e620000000a00 */
[----:B---3--:R-:W-:-:S07]  /*4bf0*/  IMAD.IADD R2, R3, 0x1, R2 ;  /* 0x0000000103027824 */ /* 0x008fce00078e0202 */
[----:B------:R-:W3:Y:S08]  /*4c00*/  LDC.64 R160, c[0x0][0x8a8] ;  /* 0x00022a00ffa07b82 */ /* 0x000ef00000000a00 */
[----:B--2-4-:R-:W1:Y:S02]  /*4c10*/  LDC R172, c[0x0][0x374] ;  /* 0x0000dd00ffac7b82 */ /* 0x014e640000000800 */
.L_x_123:
[----:B------:R-:W-:Y:S02]  /*4c20*/  LEA R0, R185, UR49, 0x3 ;  /* 0x00000031b9007c11 */ /* 0x000fe4000f8e18ff */
[----:B------:R-:W-:Y:S02]  /*4c30*/  SHF.L.U32 R3, R177, 0x1f, RZ ;  /* 0x0000001fb1037819 */ /* 0x000fe400000006ff */
[----:B------:R-:W-:Y:S02]  /*4c40*/  LEA R16, R185, UR49, 0x4 ;  /* 0x00000031b9107c11 */ /* 0x000fe4000f8e20ff */
[----:B------:R-:W2:Y:S02]  /*4c50*/  SYNCS.PHASECHK.TRANS64.TRYWAIT P0, [R0+URZ+0xd0], R3 ;  /* 0x0000d003000075a7 */ /* 0x000ea400080011ff */
[----:B--2---:R-:W-:Y:S05]  /*4c60*/  @!P0 BRA `(.L_x_85) ;  /* 0x0000005800788947 */ /* 0x004fea0003800000 */
.L_x_169:
[----:B------:R-:W4:Y:S01]  /*4c70*/  LDC.64 R14, c[0x0][0xb10] ;  /* 0x0002c400ff0e7b82 */ /* 0x000f220000000a00 */
[----:B------:R-:W3:Y:S01]  /*4c80*/  LDS.128 R16, [R16+0x140] ;  /* 0x0001400010107984 */ /* 0x000ee20000000c00 */
[----:B-1----:R-:W-:Y:S01]  /*4c90*/  ISETP.NE.AND P1, PT, R73, 0x1, PT ;  /* 0x000000014900780c */ /* 0x002fe20003f25270 */
[----:B--2---:R-:W-:Y:S01]  /*4ca0*/  VIADD R0, R0, 0xe0 ;  /* 0x000000e000007836 */ /* 0x004fe20000000000 */
[----:B------:R-:W-:Y:S04]  /*4cb0*/  ISETP.GE.AND P0, PT, R72, 0x1, PT ;  /* 0x000000014800780c */ /* 0x000fe80003f06270 */
[----:B------:R-:W1:Y:S01]  /*4cc0*/  LDC.64 R12, c[0x0][0xb18] ;  /* 0x0002c600ff0c7b82 */ /* 0x000e620000000a00 */
[----:B------:R-:W-:Y:S01]  /*4cd0*/  PRMT R0, RZ, 0x654, R0 ;  /* 0x00000654ff007816 */ /* 0x000fe20000000000 */
[----:B------:R-:W-:Y:S01]  /*4ce0*/  @!PT LDS RZ, [RZ] ;  /* 0x00000000fffff984 */ /* 0x000fe20000000800 */
[----:B------:R-:W-:Y:S01]  /*4cf0*/  @!PT LDS RZ, [RZ] ;  /* 0x00000000fffff984 */ /* 0x000fe20000000800 */
[----:B------:R-:W-:Y:S01]  /*4d00*/  @!PT LDS RZ, [RZ] ;  /* 0x00000000fffff984 */ /* 0x000fe20000000800 */
[----:B------:R-:W-:Y:S01]  /*4d10*/  @!PT LDS RZ, [RZ] ;  /* 0x00000000fffff984 */ /* 0x000fe20000000800 */
[----:B------:R2:W-:Y:S06]  /*4d20*/  MEMBAR.ALL.CTA ;  /* 0x0000000000007992 */ /* 0x0005ec0000008000 */
[----:B--2---:R-:W2:Y:S01]  /*4d30*/  FENCE.VIEW.ASYNC.S ;  /* 0x00000000000073c6 */ /* 0x004ea20000000000 */
[----:B------:R-:W1:Y:S08]  /*4d40*/  @!P1 LDC R11, c[0x0][0xb20] ;  /* 0x0002c800ff0b9b82 */ /* 0x000e700000000800 */
[----:B------:R-:W1:Y:S01]  /*4d50*/  @!P1 LDC R10, c[0x0][0xb0c] ;  /* 0x0002c300ff0a9b82 */ /* 0x000e620000000800 */
[----:B--2---:R2:W-:Y:S01]  /*4d60*/  SYNCS.ARRIVE.TRANS64.RED.A1T0 RZ, [R0+URZ], RZ ;  /* 0x000000ff00ff79a7 */ /* 0x0045e200081004ff */
[----:B---3--:R-:W-:Y:S04]  /*4d70*/  LOP3.LUT P4, RZ, R18, 0x1, RZ, 0xc0, !PT ;  /* 0x0000000112ff7812 */ /* 0x008fe8000788c0ff */
[----:B------:R-:W-:Y:S09]  /*4d80*/  P2R R184, PR, RZ, 0x10 ;  /* 0x00000010ffb87803 */ /* 0x000ff20000000000 */
[----:B------:R-:W-:Y:S02]  /*4d90*/  @P4 MOV R77, R16 ;  /* 0x00000010004d4202 */ /* 0x000fe40000000f00 */
[----:B------:R-:W-:Y:S01]  /*4da0*/  @P4 LOP3.LUT R75, R17, 0xffff, RZ, 0xc0, !PT ;  /* 0x0000ffff114b4812 */ /* 0x000fe200078ec0ff */
[----:B--2-4-:R-:W-:Y:S06]  /*4db0*/  @!P0 BRA `(.L_x_86) ;  /* 0x0000000000a48947 */ /* 0x014fec0003800000 */
[----:B------:R-:W-:Y:S01]  /*4dc0*/  IMAD.HI.U32 R24, R172, R71, RZ ;  /* 0x00000047ac187227 */ /* 0x000fe200078e00ff */
[----:B------:R-:W-:Y:S02]  /*4dd0*/  ISETP.NE.AND P0, PT, R70, 0x1, PT ;  /* 0x000000014600780c */ /* 0x000fe40003f05270 */
[----:B------:R-:W-:Y:S01]  /*4de0*/  ISETP.NE.AND P2, PT, R72, 0x1, PT ;  /* 0x000000014800780c */ /* 0x000fe20003f45270 */
[-C--:B------:R-:W-:Y:S01]  /*4df0*/  IMAD.HI.U32 R22, R173, R164.reuse, RZ ;  /* 0x000000a4ad167227 */ /* 0x080fe200078e00ff */
[----:B------:R-:W-:Y:S02]  /*4e00*/  SHF.R.U32.HI R23, RZ, R169, R24 ;  /* 0x000000a9ff177219 */ /* 0x000fe40000011618 */
[----:B------:R-:W-:Y:S01]  /*4e10*/  ISETP.NE.AND P3, PT, R74, 0x1, PT ;  /* 0x000000014a00780c */ /* 0x000fe20003f65270 */
[----:B------:R-:W-:Y:S01]  /*4e20*/  IMAD.HI.U32 R28, R75, R71, RZ ;  /* 0x000000474b1c7227 */ /* 0x000fe200078e00ff */
[----:B------:R-:W-:Y:S02]  /*4e30*/  SHF.R.U32.HI R22, RZ, R165, R22 ;  /* 0x000000a5ff167219 */ /* 0x000fe40000011616 */
[----:B------:R-:W-:Y:S01]  /*4e40*/  SEL R3, R172, R23, !P0 ;  /* 0x00000017ac037207 */ /* 0x000fe20004000000 */
[----:B------:R-:W-:Y:S01]  /*4e50*/  IMAD.HI.U32 R26, R77, R164, RZ ;  /* 0x000000a44d1a7227 */ /* 0x000fe200078e00ff */
[----:B------:R-:W-:Y:S03]  /*4e60*/  SEL R7, R173, R22, !P3 ;  /* 0x00000016ad077207 */ /* 0x000fe60005800000 */
[-C--:B------:R-:W-:Y:S01]  /*4e70*/  IMAD.HI.U32 R22, R3, R68.reuse, RZ ;  /* 0x0000004403167227 */ /* 0x080fe200078e00ff */
[----:B------:R-:W-:Y:S03]  /*4e80*/  SHF.R.U32.HI R26, RZ, R165, R26 ;  /* 0x000000a5ff1a7219 */ /* 0x000fe6000001161a */
[----:B------:R-:W-:Y:S01]  /*4e90*/  IMAD.HI.U32 R24, R7, R68, RZ ;  /* 0x0000004407187227 */ /* 0x000fe200078e00ff */
[----:B------:R-:W-:Y:S02]  /*4ea0*/  @P2 SHF.R.U32.HI R3, RZ, R69, R22 ;  /* 0x00000045ff032219 */ /* 0x000fe40000011616 */
[----:B------:R-:W-:Y:S02]  /*4eb0*/  SHF.R.U32.HI R22, RZ, R169, R28 ;  /* 0x000000a9ff167219 */ /* 0x000fe4000001161c */
[----:B------:R-:W-:Y:S01]  /*4ec0*/  @P2 SHF.R.U32.HI R7, RZ, R69, R24 ;  /* 0x00000045ff072219 */ /* 0x000fe20000011618 */
[C---:B------:R-:W-:Y:S01]  /*4ed0*/  IMAD R4, R72.reuse, R3, RZ ;  /* 0x0000000348047224 */ /* 0x040fe200078e02ff */
[----:B------:R-:W-:Y:S02]  /*4ee0*/  SEL R5, R75, R22, !P0 ;  /* 0x000000164b057207 */ /* 0x000fe40004000000 */
[----:B------:R-:W-:Y:S01]  /*4ef0*/  SEL R3, R77, R26, !P3 ;  /* 0x0000001a4d037207 */ /* 0x000fe20005800000 */
[----:B------:R-:W-:Y:S01]  /*4f00*/  IMAD R6, R72, R7, RZ ;  /* 0x0000000748067224 */ /* 0x000fe200078e02ff */
[C---:B------:R-:W-:Y:S01]  /*4f10*/  ISETP.GE.AND P0, PT, R5.reuse, R4, PT ;  /* 0x000000040500720c */ /* 0x040fe20003f06270 */
[----:B------:R-:W-:Y:S03]  /*4f20*/  IMAD.HI.U32 R8, R5, R68, RZ ;  /* 0x0000004405087227 */ /* 0x000fe600078e00ff */
[----:B------:R-:W-:Y:S01]  /*4f30*/  ISETP.GE.OR P0, PT, R3, R6, P0 ;  /* 0x000000060300720c */ /* 0x000fe20000706670 */
[----:B------:R-:W-:Y:S01]  /*4f40*/  IMAD.MOV R6, RZ, RZ, -R3 ;  /* 0x000000ffff067224 */ /* 0x000fe200078e0a03 */
[-C--:B------:R-:W-:Y:S03]  /*4f50*/  SHF.R.U32.HI R8, RZ, R69.reuse, R8 ;  /* 0x00000045ff087219 */ /* 0x080fe60000011608 */
[----:B------:R-:W-:Y:S01]  /*4f60*/  IMAD R77, R74, R6, R77 ;  /* 0x000000064a4d7224 */ /* 0x000fe200078e024d */
[----:B------:R-:W-:Y:S05]  /*4f70*/  SEL R9, R5, R8, !P2 ;  /* 0x0000000805097207 */ /* 0x000fea0005000000 */
[----:B------:R-:W-:Y:S02]  /*4f80*/  IMAD.MOV R8, RZ, RZ, -R9 ;  /* 0x000000ffff087224 */ /* 0x000fe400078e0a09 */
[C---:B------:R-:W-:Y:S04]  /*4f90*/  @!P0 IMAD.HI.U32 R4, R3.reuse, R68, RZ ;  /* 0x0000004403048227 */ /* 0x040fe800078e00ff */
[----:B------:R-:W-:Y:S01]  /*4fa0*/  IMAD R8, R72, R8, R5 ;  /* 0x0000000848087224 */ /* 0x000fe200078e0205 */
[----:B------:R-:W-:Y:S04]  /*4fb0*/  @!P0 SHF.R.U32.HI R4, RZ, R69, R4 ;  /* 0x00000045ff048219 */ /* 0x000fe80000011604 */
[----:B------:R-:W-:Y:S02]  /*4fc0*/  @!P0 SEL R0, R3, R4, !P2 ;  /* 0x0000000403008207 */ /* 0x000fe40005000000 */
[----:B------:R-:W-:Y:S02]  /*4fd0*/  IADD3 R4, PT, PT, -R5, RZ, RZ ;  /* 0x000000ff05047210 */ /* 0x000fe40007ffe1ff */
[----:B------:R-:W-:Y:S01]  /*4fe0*/  @!P0 IADD3 R9, PT, PT, R9, -R0, RZ ;  /* 0x8000000009098210 */ /* 0x000fe20007ffe0ff */
[----:B------:R-:W-:Y:S02]  /*4ff0*/  @!P0 IMAD R0, R7, R8, R0 ;  /* 0x0000000807008224 */ /* 0x000fe400078e0200 */
[----:B------:R-:W-:Y:S02]  /*5000*/  IMAD R75, R70, R4, R75 ;  /* 0x00000004464b7224 */ /* 0x000fe400078e024b */
[----:B------:R-:W-:Y:S02]  /*5010*/  @!P0 IMAD R5, R9, R72, R3 ;  /* 0x0000004809058224 */ /* 0x000fe400078e0203 */
[----:B------:R-:W-:Y:S04]  /*5020*/  @!P0 IMAD.MOV.U32 R3, RZ, RZ, R0 ;  /* 0x000000ffff038224 */ /* 0x000fe800078e0000 */
[----:B------:R-:W-:Y:S02]  /*5030*/  IMAD R77, R3, R74, R77 ;  /* 0x0000004a034d7224 */ /* 0x000fe400078e024d */
[----:B------:R-:W-:Y:S07]  /*5040*/  IMAD R75, R5, R70, R75 ;  /* 0x00000046054b7224 */ /* 0x000fee00078e024b */
.L_x_86:
[----:B-1----:R-:W-:Y:S01]  /*5050*/  @!P1 ISETP.NE.AND P0, PT, R12, 0x1, PT ;  /* 0x000000010c00980c */ /* 0x002fe20003f05270 */
[----:B------:R-:W-:Y:S01]  /*5060*/  @!P1 IMAD.HI.U32 R4, R75, R13, RZ ;  /* 0x0000000d4b049227 */ /* 0x000fe200078e00ff */
[----:B------:R-:W-:Y:S01]  /*5070*/  @!P1 ISETP.NE.AND P2, PT, R10, 0x1, PT ;  /* 0x000000010a00980c */ /* 0x000fe20003f45270 */
[----:B------:R-:W-:Y:S01]  /*5080*/  ULOP3.LUT UP0, URZ, UR48, 0x1b0, URZ, 0xc0, !UPT ;  /* 0x000001b030ff7892 */ /* 0x000fe2000f80c0ff */
[----:B------:R-:W-:Y:S01]  /*5090*/  R2UR UR42, R21 ;  /* 0x00000000152a72ca */ /* 0x000fe200000e0000 */
[----:B------:R-:W-:Y:S01]  /*50a0*/  @!P1 IMAD.HI.U32 R0, R77, R14, RZ ;  /* 0x0000000e4d009227 */ /* 0x000fe200078e00ff */
[----:B------:R-:W-:Y:S02]  /*50b0*/  @!P1 SHF.R.U32.HI R4, RZ, R11, R4 ;  /* 0x0000000bff049219 */ /* 0x000fe40000011604 */
[----:B------:R-:W-:Y:S01]  /*50c0*/  R2UR UR41, R20 ;  /* 0x00000000142972ca */ /* 0x000fe200000e0000 */
[----:B------:R-:W-:Y:S01]  /*50d0*/  VIADD R185, R185, 0x1 ;  /* 0x00000001b9b97836 */ /* 0x000fe20000000000 */
[----:B------:R-:W-:Y:S02]  /*50e0*/  @!P1 SHF.R.U32.HI R0, RZ, R15, R0 ;  /* 0x0000000fff009219 */ /* 0x000fe40000011600 */
[----:B------:R-:W-:Y:S02]  /*50f0*/  @!P1 SEL R3, R75, R4, !P0 ;  /* 0x000000044b039207 */ /* 0x000fe40004000000 */
[----:B------:R-:W-:Y:S02]  /*5100*/  @!P1 SEL R4, R77, R0, !P2 ;  /* 0x000000004d049207 */ /* 0x000fe40005000000 */
[----:B------:R-:W-:Y:S01]  /*5110*/  @P4 SHF.R.U32.HI R174, RZ, 0x10, R17 ;  /* 0x00000010ffae4819 */ /* 0x000fe20000011611 */
[----:B------:R-:W-:Y:S02]  /*5120*/  USHF.L.U32 UR42, UR42, 0x7, URZ ;  /* 0x000000072a2a7899 */ /* 0x000fe400080006ff */
[----:B------:R-:W-:Y:S02]  /*5130*/  @!P1 IMAD.IADD R0, R3, 0x1, -R4 ;  /* 0x0000000103009824 */ /* 0x000fe400078e0a04 */
[----:B------:R-:W-:Y:S01]  /*5140*/  @!P1 IMAD.IADD R3, R4, 0x1, -R3 ;  /* 0x0000000104039824 */ /* 0x000fe200078e0a03 */
[----:B------:R-:W-:Y:S01]  /*5150*/  UIMAD UR41, UR41, 0xc0, URZ ;  /* 0x000000c0292978a4 */ /* 0x000fe2000f8e02ff */
[----:B------:R-:W-:Y:S02]  /*5160*/  @!P1 IMAD R77, R0, R10, R77 ;  /* 0x0000000a004d9224 */ /* 0x000fe400078e024d */
[----:B------:R-:W-:Y:S01]  /*5170*/  @!P1 IMAD R75, R3, R12, R75 ;  /* 0x0000000c034b9224 */ /* 0x000fe200078e024b */
[----:B------:R-:W-:Y:S08]  /*5180*/  BRA.U !UP0, `(.L_x_87) ;  /* 0x0000000108407547 */ /* 0x000ff0000b800000 */
[----:B------:R-:W1:Y:S01]  /*5190*/  LDCU.64 UR8, c[0x4][0x88] ;  /* 0x01001100ff0877ac */ /* 0x000e620008000a00 */
[----:B------:R-:W-:Y:S01]  /*51a0*/  MOV R15, 0x0 ;  /* 0x00000000000f7802 */ /* 0x000fe20000000f00 */
[----:B------:R-:W-:Y:S02]  /*51b0*/  HFMA2 R12, -RZ, RZ, 0, 5.9604644775390625e-08 ;  /* 0x00000001ff0c7431 */ /* 0x000fe400000001ff */
[----:B------:R-:W-:Y:S02]  /*51c0*/  IMAD.MOV.U32 R8, RZ, RZ, 0x70 ;  /* 0x00000070ff087424 */ /* 0x000fe400078e00ff */
[----:B------:R-:W-:Y:S01]  /*51d0*/  IMAD.MOV.U32 R13, RZ, RZ, RZ ;  /* 0x000000ffff0d7224 */ /* 0x000fe200078e00ff */
[----:B------:R-:W2:Y:S01]  /*51e0*/  LDCU.64 UR6, c[0x4][0x90] ;  /* 0x01001200ff0677ac */ /* 0x000ea20008000a00 */
[----:B------:R-:W3:Y:S01]  /*51f0*/  LDC.64 R14, c[0x4][R15] ;  /* 0x010000000f0e7b82 */ /* 0x000ee20000000a00 */
[----:B------:R-:W4:Y:S01]  /*5200*/  LDCU.64 UR4, c[0x4][0x8] ;  /* 0x01000100ff0477ac */ /* 0x000f220008000a00 */
[----:B-1----:R-:W-:Y:S01]  /*5210*/  MOV R5, UR9 ;  /* 0x0000000900057c02 */ /* 0x002fe20008000f00 */
[----:B------:R-:W-:Y:S01]  /*5220*/  IMAD.U32 R4, RZ, RZ, UR8 ;  /* 0x00000008ff047e24 */ /* 0x000fe2000f8e00ff */
[----:B--2---:R-:W-:Y:S01]  /*5230*/  MOV R7, UR7 ;  /* 0x0000000700077c02 */ /* 0x004fe20008000f00 */
[----:B------:R-:W-:Y:S01]  /*5240*/  IMAD.U32 R6, RZ, RZ, UR6 ;  /* 0x00000006ff067e24 */ /* 0x000fe2000f8e00ff */
[----:B----4-:R-:W-:Y:S01]  /*5250*/  MOV R11, UR5 ;  /* 0x00000005000b7c02 */ /* 0x010fe20008000f00 */
[----:B------:R-:W-:Y:S02]  /*5260*/  IMAD.U32 R10, RZ, RZ, UR4 ;  /* 0x00000004ff0a7e24 */ /* 0x000fe4000f8e00ff */
[----:B------:R-:W-:Y:S07]  /*5270*/  LEPC R20, `(.L_x_87) ;  /* 0x000000001014794e */ /* 0x000fee0000000000 */
[----:B---3-5:R-:W-:Y:S05]  /*5280*/  CALL.ABS.NOINC R14 ;  /* 0x000000000e007343 */ /* 0x028fea0003c00000 */
.L_x_87:
[----:B------:R-:W-:Y:S09]  /*5290*/  ULOP3.LUT UP0, URZ, UR50, 0x1b0, URZ, 0xc0, !UPT ;  /* 0x000001b032ff7892 */ /* 0x000ff2000f80c0ff */
[----:B------:R-:W-:Y:S05]  /*52a0*/  BRA.U !UP0, `(.L_x_88) ;  /* 0x0000000108407547 */ /* 0x000fea000b800000 */
        /* <DEDUP_REMOVED lines=16> */
.L_x_88:
[----:B------:R-:W-:Y:S01]  /*53b0*/  ISETP.NE.U32.AND P4, PT, R162, RZ, PT ;  /* 0x000000ffa200720c */ /* 0x000fe20003f85070 */
[----:B------:R-:W-:Y:S01]  /*53c0*/  UISETP.NE.AND UP2, UPT, UR51, URZ, UPT ;  /* 0x000000ff3300728c */ /* 0x000fe2000bf45270 */
[----:B------:R-:W-:Y:S01]  /*53d0*/  ISETP.NE.U32.AND P2, PT, RZ, UR38, PT ;  /* 0x00000026ff007c0c */ /* 0x000fe2000bf45070 */
[----:B------:R-:W-:Y:S01]  /*53e0*/  UISETP.NE.U32.AND UP1, UPT, UR44, URZ, UPT ;  /* 0x000000ff2c00728c */ /* 0x000fe2000bf25070 */
[----:B------:R-:W-:Y:S01]  /*53f0*/  ISETP.NE.AND.EX P4, PT, R163, RZ, PT, P4 ;  /* 0x000000ffa300720c */ /* 0x000fe20003f85340 */
[----:B------:R-:W-:Y:S01]  /*5400*/  UPLOP3.LUT UP0, UPT, UPT, UPT, UPT, 0x40, 0x4 ;  /* 0x000000000004789c */ /* 0x000fe20003f0e870 */
[----:B------:R-:W-:Y:S01]  /*5410*/  ISETP.NE.AND.EX P2, PT, RZ, UR39, PT, P2 ;  /* 0x00000027ff007c0c */ /* 0x000fe2000bf45320 */
[----:B------:R-:W-:Y:S01]  /*5420*/  UISETP.NE.AND.EX UP1, UPT, UR45, URZ, UPT, UP1 ;  /* 0x000000ff2d00728c */ /* 0x000fe2000bf25310 */
[----:B------:R-:W-:Y:S04]  /*5430*/  PLOP3.LUT P1, PT, PT, PT, UP2, 0x80, 0x8 ;  /* 0x000000000008781c */ /* 0x000fe80003f2f028 */
[----:B------:R-:W-:Y:S06]  /*5440*/  @UP2 UPLOP3.LUT UP0, UPT, UPT, UPT, UP1, 0x80, 0x8 ;  /* 0x000000000008289c */ /* 0x000fec0003f0f010 */
[----:B------:R-:W-:Y:S01]  /*5450*/  PLOP3.LUT P0, PT, PT, PT, UP0, 0x80, 0x8 ;  /* 0x000000000008781c */ /* 0x000fe20003f0f008 */
[----:B------:R-:W-:Y:S01]  /*5460*/  @!UPT UIADD3 URZ, UPT, UPT, URZ, URZ, URZ ;  /* 0x000000fffffff290 */ /* 0x000fe2000fffe0ff */
[----:B------:R-:W-:Y:S11]  /*5470*/  BRA.U !UP1, `(.L_x_89) ;  /* 0x0000000109387547 */ /* 0x000ff6000b800000 */
[----:B------:R-:W-:Y:S01]  /*5480*/  UISETP.NE.U32.AND UP0, UPT, UR38, URZ, UPT ;  /* 0x000000ff2600728c */ /* 0x000fe2000bf05070 */
[----:B------:R-:W-:Y:S02]  /*5490*/  HFMA2 R0, -RZ, RZ, 0, 5.9604644775390625e-08 ;  /* 0x00000001ff007431 */ /* 0x000fe400000001ff */
[----:B------:R-:W-:Y:S01]  /*54a0*/  IMAD.MOV.U32 R167, RZ, RZ, 0x1 ;  /* 0x00000001ffa77424 */ /* 0x000fe200078e00ff */
[----:B------:R-:W-:Y:S06]  /*54b0*/  UISETP.NE.AND.EX UP0, UPT, UR39, URZ, UPT, UP0 ;  /* 0x000000ff2700728c */ /* 0x000fec000bf05300 */
[----:B------:R-:W-:Y:S05]  /*54c0*/  PLOP3.LUT P3, PT, PT, PT, UP0, 0x80, 0x8 ;  /* 0x000000000008781c */ /* 0x000fea0003f6f008 */
[----:B------:R-:W1:Y:S01]  /*54d0*/  @UP0 LDCU.64 UR6, c[0x0][0x888] ;  /* 0x00011100ff0607ac */ /* 0x000e620008000a00 */
[----:B------:R-:W-:Y:S07]  /*54e0*/  @UP0 UIMAD UR4, UR36, UR44, URZ ;  /* 0x0000002c240402a4 */ /* 0x000fee000f8e02ff */
[----:B------:R-:W-:Y:S01]  /*54f0*/  @!P3 PRMT R167, R0, 0x7610, R167 ;  /* 0x0000761000a7b816 */ /* 0x000fe200000000a7 */
[----:B-1----:R-:W-:Y:S03]  /*5500*/  @UP0 UIMAD.WIDE UR6, UR4, 0x4, UR6 ;  /* 0x00000004040608a5 */ /* 0x002fe6000f8e0206 */
[----:B------:R-:W1:Y:S03]  /*5510*/  @!UP0 LDCU UR4, c[0x0][0x880] ;  /* 0x00011000ff0487ac */ /* 0x000e660008000800 */
[----:B------:R-:W-:Y:S01]  /*5520*/  IMAD.U32 R4, RZ, RZ, UR6 ;  /* 0x00000006ff047e24 */ /* 0x000fe2000f8e00ff */
[----:B------:R-:W-:Y:S05]  /*5530*/  MOV R5, UR7 ;  /* 0x0000000700057c02 */ /* 0x000fea0008000f00 */
[----:B-----5:R2:W5:Y:S02]  /*5540*/  @P3 LDG.E R81, desc[UR46][R4.64] ;  /* 0x0000002e04513981 */ /* 0x020564000c1e1900 */
[----:B-12---:R-:W-:Y:S02]  /*5550*/  @!P3 IMAD.U32 R81, RZ, RZ, UR4 ;  /* 0x00000004ff51be24 */ /* 0x006fe4000f8e00ff */
.L_x_89:
[----:B------:R-:W-:Y:S05]  /*5560*/  @!P4 BRA `(.L_x_90) ;  /* 0x000000000020c947 */ /* 0x000fea0003800000 */
[----:B------:R-:W-:Y:S04]  /*5570*/  ISETP.NE.U32.AND P3, PT, R160, RZ, PT ;  /* 0x000000ffa000720c */ /* 0x000fe80003f65070 */
[----:B------:R-:W-:Y:S11]  /*5580*/  ISETP.NE.AND.EX P3, PT, R161, RZ, PT, P3 ;  /* 0x000000ffa100720c */ /* 0x000ff60003f65330 */
[----:B------:R-:W-:Y:S02]  /*5590*/  @!UPT UIADD3 URZ, UPT, UPT, URZ, URZ, URZ ;  /* 0x000000fffffff290 */ /* 0x000fe4000fffe0ff */
[----:B------:R-:W1:Y:S01]  /*55a0*/  @P3 LDC.64 R4, c[0x0][0x8a8] ;  /* 0x00022a00ff043b82 */ /* 0x000e620000000a00 */
[----:B------:R-:W-:Y:S04]  /*55b0*/  @P3 IMAD R0, R162, UR36, RZ ;  /* 0x00000024a2003c24 */ /* 0x000fe8000f8e02ff */
[----:B-1----:R-:W-:Y:S05]  /*55c0*/  @P3 IMAD.WIDE R4, R0, 0x4, R4 ;  /* 0x0000000400043825 */ /* 0x002fea00078e0204 */
[----:B-----5:R1:W5:Y:S02]  /*55d0*/  @P3 LDG.E R76, desc[UR46][R4.64] ;  /* 0x0000002e044c3981 */ /* 0x020364000c1e1900 */
[----:B-1----:R-:W2:Y:S02]  /*55e0*/  @!P3 LDC R76, c[0x0][0x8a0] ;  /* 0x00022800ff4cbb82 */ /* 0x002ea40000000800 */
.L_x_90:
[----:B-----5:R-:W-:Y:S01]  /*55f0*/  FSETP.NEU.AND P4, PT, R81, RZ, PT ;  /* 0x000000ff5100720b */ /* 0x020fe20003f8d000 */
[----:B------:R-:W-:Y:S01]  /*5600*/  BSSY B1, `(.L_x_91) ;  /* 0x0000047000017945 */ /* 0x000fe20003800000 */
[----:B------:R-:W-:Y:S01]  /*5610*/  SEL R5, RZ, 0xffffffff, P2 ;  /* 0xffffffffff057807 */ /* 0x000fe20001000000 */
[----:B------:R-:W-:Y:S01]  /*5620*/  IMAD.MOV.U32 R192, RZ, RZ, 0x1 ;  /* 0x00000001ffc07424 */ /* 0x000fe200078e00ff */
[----:B------:R-:W-:Y:S01]  /*5630*/  LOP3.LUT P3, RZ, R167, 0xff, RZ, 0xc0, !PT ;  /* 0x000000ffa7ff7812 */ /* 0x000fe2000786c0ff */
[----:B------:R-:W-:Y:S01]  /*5640*/  IMAD R78, R79, 0xc0, R2 ;  /* 0x000000c04f4e7824 */ /* 0x000fe200078e0202 */
[----:B------:R-:W-:Y:S02]  /*5650*/  @P1 SEL R0, RZ, 0xffffffff, P4 ;  /* 0xffffffffff001807 */ /* 0x000fe40002000000 */
[----:B------:R-:W-:Y:S02]  /*5660*/  CS2R R158, SRZ ;  /* 0x00000000009e7805 */ /* 0x000fe4000001ff00 */
[----:B------:R-:W-:Y:S02]  /*5670*/  LEA R3, R176, UR49, 0x3 ;  /* 0x00000031b0037c11 */ /* 0x000fe4000f8e18ff */
[----:B------:R-:W-:Y:S02]  /*5680*/  CS2R R156, SRZ ;  /* 0x00000000009c7805 */ /* 0x000fe4000001ff00 */
[----:B------:R-:W-:Y:S02]  /*5690*/  @P0 SEL R0, R5, R0, !P3 ;  /* 0x0000000005000207 */ /* 0x000fe40005800000 */
[----:B------:R-:W-:Y:S02]  /*56a0*/  CS2R R154, SRZ ;  /* 0x00000000009a7805 */ /* 0x000fe4000001ff00 */
[----:B------:R-:W-:Y:S02]  /*56b0*/  LEA R187, R79, UR49, 0x3 ;  /* 0x000000314fbb7c11 */ /* 0x000fe4000f8e18ff */
[----:B------:R-:W-:Y:S02]  /*56c0*/  CS2R R152, SRZ ;  /* 0x0000000000987805 */ /* 0x000fe4000001ff00 */
[----:B------:R-:W-:Y:S02]  /*56d0*/  @P1 LOP3.LUT R0, R0, 0x1, RZ, 0xc0, !PT ;  /* 0x0000000100001812 */ /* 0x000fe400078ec0ff */
[----:B------:R-:W-:Y:S02]  /*56e0*/  CS2R R150, SRZ ;  /* 0x0000000000967805 */ /* 0x000fe4000001ff00 */
[----:B------:R-:W-:Y:S02]  /*56f0*/  SHF.L.U32 R4, R178, 0x1f, RZ ;  /* 0x0000001fb2047819 */ /* 0x000fe400000006ff */
[----:B------:R-:W-:Y:S02]  /*5700*/  CS2R R148, SRZ ;  /* 0x0000000000947805 */ /* 0x000fe4000001ff00 */
[----:B------:R-:W-:Y:S02]  /*5710*/  ISETP.NE.U32.OR P6, PT, R0, 0x1, !P1 ;  /* 0x000000010000780c */ /* 0x000fe40004fc5470 */
[----:B------:R-:W-:Y:S02]  /*5720*/  CS2R R146, SRZ ;  /* 0x0000000000927805 */ /* 0x000fe4000001ff00 */
[----:B------:R-:W-:Y:S02]  /*5730*/  PLOP3.LUT P2, PT, PT, PT, UP1, 0x80, 0x8 ;  /* 0x000000000008781c */ /* 0x000fe40003f4f018 */
[----:B------:R-:W-:Y:S02]  /*5740*/  CS2R R144, SRZ ;  /* 0x0000000000907805 */ /* 0x000fe4000001ff00 */
[----:B------:R-:W-:Y:S02]  /*5750*/  SEL R0, RZ, 0xffffffff, P4 ;  /* 0xffffffffff007807 */ /* 0x000fe40002000000 */
[----:B------:R-:W-:Y:S03]  /*5760*/  P2R R194, PR, RZ, 0x40 ;  /* 0x00000040ffc27803 */ /* 0x000fe60000000000 */
[----:B------:R-:W-:Y:S04]  /*5770*/  @P6 SHF.L.U32 R6, R175, 0x1f, RZ ;  /* 0x0000001faf066819 */ /* 0x000fe800000006ff */
[----:B------:R-:W-:Y:S01]  /*5780*/  @P2 SEL R0, R5, R0, !P3 ;  /* 0x0000000005002207 */ /* 0x000fe20005800000 */
[----:B------:R-:W1:Y:S03]  /*5790*/  @P6 SYNCS.PHASECHK.TRANS64.TRYWAIT P1, [R3+URZ+0x90], R6 ;  /* 0x00009006030065a7 */ /* 0x000e6600080211ff */
[----:B------:R-:W-:Y:S04]  /*57a0*/  LOP3.LUT R0, R0, 0x1, RZ, 0xc0, !PT ;  /* 0x0000000100007812 */ /* 0x000fe800078ec0ff */
[----:B------:R-:W-:Y:S04]  /*57b0*/  ISETP.NE.U32.AND P5, PT, R0, 0x1, PT ;  /* 0x000000010000780c */ /* 0x000fe80003fa5070 */
[----:B------:R-:W-:Y:S01]  /*57c0*/  P2R R193, PR, RZ, 0x20 ;  /* 0x00000020ffc17803 */ /* 0x000fe20000000000 */
[----:B------:R3:W4:Y:S01]  /*57d0*/  SYNCS.PHASECHK.TRANS64.TRYWAIT P0, [R187+URZ+0xf0], R4 ;  /* 0x0000f004bb0075a7 */ /* 0x00072200080011ff */
[----:B-1----:R-:W-:Y:S01]  /*57e0*/  @P6 SEL R192, RZ, 0x1, !P1 ;  /* 0x00000001ffc06807 */ /* 0x002fe20004800000 */
[----:B---3--:R-:W-:Y:S06]  /*57f0*/  @!P6 BRA `(.L_x_92) ;  /* 0x00000000009ce947 */ /* 0x008fec0003800000 */
[----:B------:R-:W-:Y:S01]  /*5800*/  @P5 IMAD R7, R176, 0x2000, R181 ;  /* 0x00002000b0075824 */ /* 0x000fe200078e02b5 */
[----:B------:R-:W-:Y:S01]  /*5810*/  ISETP.NE.AND P1, PT, R192, RZ, PT ;  /* 0x000000ffc000720c */ /* 0x000fe20003f25270 */
[----:B------:R-:W-:Y:S01]  /*5820*/  BSSY B0, `(.L_x_93) ;  /* 0x0000010000007945 */ /* 0x000fe20003800000 */
[----:B------:R-:W-:Y:S01]  /*5830*/  CS2R R146, SRZ ;  /* 0x0000000000927805 */ /* 0x000fe2000001ff00 */
[--C-:B------:R-:W-:Y:S01]  /*5840*/  @P5 IMAD R8, R182, -0x10, R7.reuse ;  /* 0xfffffff0b6085824 */ /* 0x100fe200078e0207 */
[----:B------:R-:W-:Y:S01]  /*5850*/  CS2R R144, SRZ ;  /* 0x0000000000907805 */ /* 0x000fe2000001ff00 */
[----:B------:R-:W-:Y:S01]  /*5860*/  @P5 IMAD R6, R180, -0x10, R7 ;  /* 0xfffffff0b4065824 */ /* 0x000fe200078e0207 */
[----:B------:R-:W-:Y:S01]  /*5870*/  CS2R R154, SRZ ;  /* 0x00000000009a7805 */ /* 0x000fe2000001ff00 */
[----:B------:R-:W-:Y:S01]  /*5880*/  @P5 IMAD R5, R179, 0x10, R8 ;  /* 0x00000010b3055824 */ /* 0x000fe200078e0208 */
[----:B------:R-:W-:Y:S02]  /*5890*/  CS2R R152, SRZ ;  /* 0x0000000000987805 */ /* 0x000fe4000001ff00 */
[----:B------:R-:W-:Y:S02]  /*58a0*/  CS2R R150, SRZ ;  /* 0x0000000000967805 */ /* 0x000fe4000001ff00 */
[----:B------:R-:W-:Y:S02]  /*58b0*/  CS2R R148, SRZ ;  /* 0x0000000000947805 */ /* 0x000fe4000001ff00 */
[----:B------:R-:W-:Y:S02]  /*58c0*/  CS2R R158, SRZ ;  /* 0x00000000009e7805 */ /* 0x000fe4000001ff00 */
[----:B------:R-:W-:Y:S01]  /*58d0*/  CS2R R156, SRZ ;  /* 0x00000000009c7805 */ /* 0x000fe2000001ff00 */
[----:B------:R-:W-:Y:S06]  /*58e0*/  @P1 BRA `(.L_x_94) ;  /* 0x00000000000c1947 */ /* 0x000fec0003800000 */
[----:B------:R-:W-:Y:S04]  /*58f0*/  SHF.L.U32 R0, R175, 0x1f, RZ ;  /* 0x0000001faf007819 */ /* 0x000fe800000006ff */
[----:B------:R-:W1:Y:S02]  /*5900*/  SYNCS.PHASECHK.TRANS64.TRYWAIT P1, [R3+URZ+0x90], R0 ;  /* 0x00009000030075a7 */ /* 0x000e6400080211ff */
[----:B-1----:R-:W-:Y:S05]  /*5910*/  @!P1 BRA `(.L_x_95) ;  /* 0x0000004c00609947 */ /* 0x002fea0003800000 */
.L_x_94:
[----:B------:R-:W-:Y:S05]  /*5920*/  BSYNC B0 ;  /* 0x0000000000007941 */ /* 0x000fea0003800000 */
.L_x_93:
[----:B------:R-:W-:Y:S01]  /*5930*/  ISETP.NE.AND P1, PT, R193, RZ, PT ;  /* 0x000000ffc100720c */ /* 0x000fe20003f25270 */
[----:B-1----:R-:W-:Y:S02]  /*5940*/  VIADD R3, R3, 0xa8 ;  /* 0x000000a803037836 */ /* 0x002fe40000000000 */
[----:B------:R-:W-:Y:S02]  /*5950*/  IMAD.U32 R0, RZ, RZ, UR37 ;  /* 0x00000025ff007e24 */ /* 0x000fe4000f8e00ff */
[----:B------:R-:W-:Y:S03]  /*5960*/  VIADD R176, R176, 0x1 ;  /* 0x00000001b0b07836 */ /* 0x000fe60000000000 */
[----:B------:R-:W-:Y:S05]  /*5970*/  PRMT R0, R0, 0x654, R3 ;  /* 0x0000065400007816 */ /* 0x000fea0000000003 */
[----:B------:R1:W3:Y:S04]  /*5980*/  @P1 LDS.128 R144, [R7] ;  /* 0x0000000007901984 */ /* 0x0002e80000000c00 */
[----:B------:R1:W1:Y:S04]  /*5990*/  @P1 LDS.128 R152, [R6+0x20] ;  /* 0x0000200006981984 */ /* 0x0002680000000c00 */
[----:B------:R1:W1:Y:S04]  /*59a0*/  @P1 LDS.128 R148, [R8+0x10] ;  /* 0x0000100008941984 */ /* 0x0002680000000c00 */
[----:B------:R1:W1:Y:S01]  /*59b0*/  @P1 LDS.128 R156, [R5+0x10] ;  /* 0x00001000059c1984 */ /* 0x0002620000000c00 */
[C---:B------:R-:W-:Y:S01]  /*59c0*/  ISETP.NE.AND P1, PT, R176.reuse, 0x3, PT ;  /* 0x00000003b000780c */ /* 0x040fe20003f25270 */
[----:B------:R-:W-:Y:S01]  /*59d0*/  @!PT LDS RZ, [RZ] ;  /* 0x00000000fffff984 */ /* 0x000fe20000000800 */
[----:B------:R-:W-:Y:S01]  /*59e0*/  @!PT LDS RZ, [RZ] ;  /* 0x00000000fffff984 */ /* 0x000fe20000000800 */
[----:B------:R-:W-:Y:S01]  /*59f0*/  @!PT LDS RZ, [RZ] ;  /* 0x00000000fffff984 */ /* 0x000fe20000000800 */
[----:B------:R-:W-:Y:S01]  /*5a00*/  @!PT LDS RZ, [RZ] ;  /* 0x00000000fffff984 */ /* 0x000fe20000000800 */
[----:B------:R5:W-:Y:S06]  /*5a10*/  MEMBAR.ALL.CTA ;  /* 0x0000000000007992 */ /* 0x000bec0000008000 */
[----:B-----5:R-:W5:Y:S01]  /*5a20*/  FENCE.VIEW.ASYNC.S ;  /* 0x00000000000073c6 */ /* 0x020f620000000000 */
[----:B------:R-:W-:Y:S01]  /*5a30*/  SEL R176, R176, RZ, P1 ;  /* 0x000000ffb0b07207 */ /* 0x000fe20000800000 */
[----:B-----5:R5:W-:Y:S02]  /*5a40*/  SYNCS.ARRIVE.TRANS64.RED.A1T0 RZ, [R0+URZ], RZ ;  /* 0x000000ff00ff79a7 */ /* 0x020be400081004ff */
[----:B-----5:R-:W-:Y:S04]  /*5a50*/  SEL R0, RZ, 0x1, P1 ;  /* 0x00000001ff007807 */ /* 0x020fe80000800000 */
[----:B---3--:R-:W-:Y:S02]  /*5a60*/  LOP3.LUT R175, R175, R0, RZ, 0x3c, !PT ;  /* 0x00000000afaf7212 */ /* 0x008fe400078e3cff */
.L_x_92:
[----:B------:R-:W-:Y:S05]  /*5a70*/  BSYNC B1 ;  /* 0x0000000000017941 */ /* 0x000fea0003800000 */
.L_x_91:
[----:B------:R-:W-:Y:S04]  /*5a80*/  SHF.R.U32.HI R3, RZ, 0x15, R78 ;  /* 0x00000015ff037819 */ /* 0x000fe8000001164e */
[----:B------:R-:W-:Y:S01]  /*5a90*/  LOP3.LUT P1, RZ, R3, 0x3, R168, 0x48, !PT ;  /* 0x0000000303ff7812 */ /* 0x000fe200078248a8 */
[----:B------:R-:W-:Y:S01]  /*5aa0*/  @!UPT UIADD3 URZ, UPT, UPT, URZ, URZ, URZ ;  /* 0x000000fffffff290 */ /* 0x000fe2000fffe0ff */
[----:B----4-:R-:W-:Y:S11]  /*5ab0*/  @P0 BRA `(.L_x_96) ;  /* 0x0000000000080947 */ /* 0x010ff60003800000 */
[----:B------:R-:W3:Y:S02]  /*5ac0*/  SYNCS.PHASECHK.TRANS64.TRYWAIT P0, [R187+URZ+0xf0], R4 ;  /* 0x0000f004bb0075a7 */ /* 0x000ee400080011ff */
[----:B---3--:R-:W-:Y:S05]  /*5ad0*/  @!P0 BRA `(.L_x_97) ;  /* 0x0000004c00048947 */ /* 0x008fea0003800000 */
.L_x_96:
[----:B------:R-:W-:Y:S05]  /*5ae0*/  @!P1 BRA `(.L_x_98) ;  /* 0x0000000000409947 */ /* 0x000fea0003800000 */
[----:B------:R-:W4:Y:S01]  /*5af0*/  LDCU.64 UR8, c[0x4][0x78] ;  /* 0x01000f00ff0877ac */ /* 0x000f220008000a00 */
[----:B------:R-:W-:Y:S01]  /*5b00*/  MOV R15, 0x0 ;  /* 0x00000000000f7802 */ /* 0x000fe20000000f00 */
[----:B------:R-:W-:Y:S02]  /*5b10*/  HFMA2 R12, -RZ, RZ, 0, 5.9604644775390625e-08 ;  /* 0x00000001ff0c7431 */ /* 0x000fe400000001ff */
[----:B-1----:R-:W-:Y:S02]  /*5b20*/  IMAD.MOV.U32 R8, RZ, RZ, 0x192 ;  /* 0x00000192ff087424 */ /* 0x002fe400078e00ff */
[----:B------:R-:W-:Y:S01]  /*5b30*/  IMAD.MOV.U32 R13, RZ, RZ, RZ ;  /* 0x000000ffff0d7224 */ /* 0x000fe200078e00ff */
[----:B------:R-:W1:Y:S01]  /*5b40*/  LDCU.64 UR6, c[0x4][0x80] ;  /* 0x01001000ff0677ac */ /* 0x000e620008000a00 */
[----:B------:R-:W2:Y:S01]  /*5b50*/  LDC.64 R14, c[0x4][R15] ;  /* 0x010000000f0e7b82 */ /* 0x000ea20000000a00 */
[----:B------:R-:W5:Y:S01]  /*5b60*/  LDCU.64 UR4, c[0x4][0x18] ;  /* 0x01000300ff0477ac */ /* 0x000f620008000a00 */
[----:B----4-:R-:W-:Y:S01]  /*5b70*/  MOV R5, UR9 ;  /* 0x0000000900057c02 */ /* 0x010fe20008000f00 */
[----:B---3--:R-:W-:Y:S01]  /*5b80*/  IMAD.U32 R4, RZ, RZ, UR8 ;  /* 0x00000008ff047e24 */ /* 0x008fe2000f8e00ff */
[----:B-1----:R-:W-:Y:S01]  /*5b90*/  MOV R7, UR7 ;  /* 0x0000000700077c02 */ /* 0x002fe20008000f00 */
[----:B------:R-:W-:Y:S01]  /*5ba0*/  IMAD.U32 R6, RZ, RZ, UR6 ;  /* 0x00000006ff067e24 */ /* 0x000fe2000f8e00ff */
[----:B-----5:R-:W-:Y:S01]  /*5bb0*/  MOV R11, UR5 ;  /* 0x00000005000b7c02 */ /* 0x020fe20008000f00 */
[----:B------:R-:W-:Y:S02]  /*5bc0*/  IMAD.U32 R10, RZ, RZ, UR4 ;  /* 0x00000004ff0a7e24 */ /* 0x000fe4000f8e00ff */
[----:B------:R-:W-:Y:S07]  /*5bd0*/  LEPC R20, `(.L_x_98) ;  /* 0x000000001014794e */ /* 0x000fee0000000000 */
[----:B--2---:R-:W-:Y:S05]  /*5be0*/  CALL.ABS.NOINC R14 ;  /* 0x000000000e007343 */ /* 0x004fea0003c00000 */
.L_x_98:
[----:B------:R-:W-:Y:S01]  /*5bf0*/  ISETP.NE.AND P0, PT, R183, RZ, PT ;  /* 0x000000ffb700720c */ /* 0x000fe20003f05270 */
[----:B------:R-:W-:Y:S05]  /*5c00*/  WARPSYNC.ALL ;  /* 0x0000000000007948 */ /* 0x000fea0003800000 */
[----:B------:R-:W-:Y:S01]  /*5c10*/  R2UR UR4, R78 ;  /* 0x000000004e0472ca */ /* 0x000fe200000e0000 */
[----:B------:R-:W-:Y:S01]  /*5c20*/  USHF.L.U32 UR5, UR54, 0xd, URZ ;  /* 0x0000000d36057899 */ /* 0x000fe200080006ff */
[-C--:B------:R-:W-:Y:S01]  /*5c30*/  F2FP.F16.E4M3.UNPACK_B R82, R144.reuse ;  /* 0x00000090ff52723e */ /* 0x080fe200020006ff */
[----:B------:R-:W-:Y:S01]  /*5c40*/  BSSY.RECONVERGENT B0, `(.L_x_99) ;  /* 0x000011a000007945 */ /* 0x000fe20003800200 */
[----:B------:R-:W-:Y:S02]  /*5c50*/  F2FP.F16.E4M3.UNPACK_B R84, R144.H1 ;  /* 0x00000090ff54723e */ /* 0x000fe400030006ff */
[-C--:B------:R-:W-:Y:S01]  /*5c60*/  F2FP.F16.E4M3.UNPACK_B R86, R145.reuse ;  /* 0x00000091ff56723e */ /* 0x080fe200020006ff */
[--C-:B------:R-:W-:Y:S01]  /*5c70*/  HADD2.F32 R80, -RZ, R82.reuse.H0_H0 ;  /* 0x20000052ff507230 */ /* 0x100fe20000004100 */
[----:B------:R-:W-:Y:S01]  /*5c80*/  F2FP.F16.E4M3.UNPACK_B R88, R145.H1 ;  /* 0x00000091ff58723e */ /* 0x000fe200030006ff */
[----:B------:R-:W-:Y:S01]  /*5c90*/  HADD2.F32 R82, -RZ, R82.H1_H1 ;  /* 0x30000052ff527230 */ /* 0x000fe20000004100 */
[-C--:B------:R-:W-:Y:S01]  /*5ca0*/  F2FP.F16.E4M3.UNPACK_B R90, R146.reuse ;  /* 0x00000092ff5a723e */ /* 0x080fe200020006ff */
[----:B------:R-:W-:Y:S01]  /*5cb0*/  HADD2.F32 R83, -RZ, R84.H0_H0 ;  /* 0x20000054ff537230 */ /* 0x000fe20000004100 */
[----:B------:R-:W-:Y:S01]  /*5cc0*/  F2FP.F16.E4M3.UNPACK_B R92, R146.H1 ;  /* 0x00000092ff5c723e */ /* 0x000fe200030006ff */
[----:B-1-3--:R-:W2:Y:S01]  /*5cd0*/  LDTM.x64 R4, tmem[UR4] ;  /* 0x00000004000479ee */ /* 0x00aea20008340000 */
[----:B------:R-:W-:Y:S01]  /*5ce0*/  F2FP.F16.E4M3.UNPACK_B R94, R147 ;  /* 0x00000093ff5e723e */ /* 0x000fe200020006ff */
[--C-:B------:R-:W-:Y:S01]  /*5cf0*/  HADD2.F32 R85, -RZ, R86.reuse.H0_H0 ;  /* 0x20000056ff557230 */ /* 0x100fe20000004100 */
[----:B------:R-:W-:Y:S01]  /*5d00*/  SHF.L.U32 R195, R171, 0x4, RZ ;  /* 0x00000004abc37819 */ /* 0x000fe200000006ff */
[----:B------:R-:W-:Y:S01]  /*5d10*/  HADD2.F32 R86, -RZ, R86.H1_H1 ;  /* 0x30000056ff567230 */ /* 0x000fe20000004100 */
[----:B------:R-:W-:Y:S01]  /*5d20*/  IADD3 R201, PT, PT, R181, UR5, RZ ;  /* 0x00000005b5c97c10 */ /* 0x000fe2000fffe0ff */
[--C-:B------:R-:W-:Y:S01]  /*5d30*/  HADD2.F32 R89, -RZ, R90.reuse.H0_H0 ;  /* 0x2000005aff597230 */ /* 0x100fe20000004100 */
[----:B------:R-:W-:Y:S01]  /*5d40*/  SHF.L.U32 R200, R170, 0x4, RZ ;  /* 0x00000004aac87819 */ /* 0x000fe200000006ff */
[----:B------:R-:W-:Y:S01]  /*5d50*/  HADD2.F32 R90, -RZ, R90.H1_H1 ;  /* 0x3000005aff5a7230 */ /* 0x000fe20000004100 */
[-C--:B------:R-:W-:Y:S01]  /*5d60*/  IADD3 R203, PT, PT, R195, R201.reuse, RZ ;  /* 0x000000c9c3cb7210 */ /* 0x080fe20007ffe0ff */
[--C-:B------:R-:W-:Y:S01]  /*5d70*/  HADD2.F32 R93, -RZ, R94.reuse.H0_H0 ;  /* 0x2000005eff5d7230 */ /* 0x100fe20000004100 */
[----:B------:R-:W-:Y:S01]  /*5d80*/  IADD3 R202, PT, PT, R200, R201, RZ ;  /* 0x000000c9c8ca7210 */ /* 0x000fe20007ffe0ff */
[----:B------:R-:W-:Y:S01]  /*5d90*/  HADD2.F32 R94, -RZ, R94.H1_H1 ;  /* 0x3000005eff5e7230 */ /* 0x000fe20000004100 */
[----:B------:R-:W-:Y:S01]  /*5da0*/  SHF.L.U32 R186, R179, 0x4, RZ ;  /* 0x00000004b3ba7819 */ /* 0x000fe200000006ff */
[----:B------:R-:W-:Y:S01]  /*5db0*/  HADD2.F32 R84, -RZ, R84.H1_H1 ;  /* 0x30000054ff547230 */ /* 0x000fe20000004100 */
[----:B------:R-:W-:Y:S01]  /*5dc0*/  F2FP.F16.E4M3.UNPACK_B R98, R148 ;  /* 0x00000094ff62723e */ /* 0x000fe200020006ff */
[--C-:B------:R-:W-:Y:S01]  /*5dd0*/  HADD2.F32 R87, -RZ, R88.reuse.H0_H0 ;  /* 0x20000058ff577230 */ /* 0x100fe20000004100 */
[----:B------:R-:W-:Y:S01]  /*5de0*/  IADD3 R201, PT, PT, R186, R203, RZ ;  /* 0x000000cbbac97210 */ /* 0x000fe20007ffe0ff */
[----:B------:R-:W-:Y:S01]  /*5df0*/  HADD2.F32 R88, -RZ, R88.H1_H1 ;  /* 0x30000058ff587230 */ /* 0x000fe20000004100 */
[----:B------:R-:W-:Y:S01]  /*5e00*/  F2FP.F16.E4M3.UNPACK_B R102, R149 ;  /* 0x00000095ff66723e */ /* 0x000fe200020006ff */
[--C-:B------:R-:W-:Y:S01]  /*5e10*/  HADD2.F32 R97, -RZ, R98.reuse.H0_H0 ;  /* 0x20000062ff617230 */ /* 0x100fe20000004100 */
[----:B------:R-:W-:Y:S01]  /*5e20*/  F2FP.F16.E4M3.UNPACK_B R106, R150 ;  /* 0x00000096ff6a723e */ /* 0x000fe200020006ff */
[----:B------:R-:W-:Y:S01]  /*5e30*/  HADD2.F32 R98, -RZ, R98.H1_H1 ;  /* 0x30000062ff627230 */ /* 0x000fe20000004100 */
[----:B------:R-:W-:Y:S01]  /*5e40*/  F2FP.F16.E4M3.UNPACK_B R110, R151 ;  /* 0x00000097ff6e723e */ /* 0x000fe200020006ff */
[C---:B--2---:R-:W-:Y:S01]  /*5e50*/  FMUL R0, R76.reuse, R4 ;  /* 0x000000044c007220 */ /* 0x044fe20000400000 */
[C---:B------:R-:W-:Y:S01]  /*5e60*/  FMUL R3, R76.reuse, R5 ;  /* 0x000000054c037220 */ /* 0x040fe20000400000 */
[C---:B------:R-:W-:Y:S01]  /*5e70*/  FMUL R4, R76.reuse, R8 ;  /* 0x000000084c047220 */ /* 0x040fe20000400000 */
[C---:B------:R-:W-:Y:S01]  /*5e80*/  FMUL R5, R76.reuse, R9 ;  /* 0x000000094c057220 */ /* 0x040fe20000400000 */
[C---:B------:R-:W-:Y:S01]  /*5e90*/  FFMA R0, R81.reuse, R80, R0 ;  /* 0x0000005051007223 */ /* 0x040fe20000000000 */
[C---:B------:R-:W-:Y:S01]  /*5ea0*/  FFMA R3, R81.reuse, R82, R3 ;  /* 0x0000005251037223 */ /* 0x040fe20000000003 */
[C---:B------:R-:W-:Y:S01]  /*5eb0*/  FMUL R8, R76.reuse, R12 ;  /* 0x0000000c4c087220 */ /* 0x040fe20000400000 */
[C---:B------:R-:W-:Y:S01]  /*5ec0*/  FMUL R9, R76.reuse, R13 ;  /* 0x0000000d4c097220 */ /* 0x040fe20000400000 */
[C---:B------:R-:W-:Y:S01]  /*5ed0*/  FMUL R12, R76.reuse, R16 ;  /* 0x000000104c0c7220 */ /* 0x040fe20000400000 */
[C---:B------:R-:W-:Y:S01]  /*5ee0*/  FMUL R13, R76.reuse, R17 ;  /* 0x000000114c0d7220 */ /* 0x040fe20000400000 */
[C---:B------:R-:W-:Y:S01]  /*5ef0*/  FMUL R16, R76.reuse, R20 ;  /* 0x000000144c107220 */ /* 0x040fe20000400000 */
[C---:B------:R-:W-:Y:S01]  /*5f00*/  FMUL R17, R76.reuse, R21 ;  /* 0x000000154c117220 */ /* 0x040fe20000400000 */
[--C-:B------:R-:W-:Y:S02]  /*5f10*/  HADD2.F32 R101, -RZ, R102.reuse.H0_H0 ;  /* 0x20000066ff657230 */ /* 0x100fe40000004100 */
[C---:B------:R-:W-:Y:S01]  /*5f20*/  FMUL R20, R76.reuse, R24 ;  /* 0x000000184c147220 */ /* 0x040fe20000400000 */
[----:B------:R-:W-:Y:S02]  /*5f30*/  HADD2.F32 R102, -RZ, R102.H1_H1 ;  /* 0x30000066ff667230 */ /* 0x000fe40000004100 */
        /* <DEDUP_REMOVED lines=9> */
[C---:B------:R-:W-:Y:S01]  /*5fd0*/  FMUL R32, R76.reuse, R36 ;  /* 0x000000244c207220 */ /* 0x040fe20000400000 */
[C---:B------:R-:W-:Y:S01]  /*5fe0*/  FMUL R33, R76.reuse, R37 ;  /* 0x000000254c217220 */ /* 0x040fe20000400000 */
[C---:B------:R-:W-:Y:S01]  /*5ff0*/  FMUL R36, R76.reuse, R40 ;  /* 0x000000284c247220 */ /* 0x040fe20000400000 */
[C---:B------:R-:W-:Y:S01]  /*6000*/  FMUL R37, R76.reuse, R41 ;  /* 0x000000294c257220 */ /* 0x040fe20000400000 */
[C---:B------:R-:W-:Y:S01]  /*6010*/  FMUL R40, R76.reuse, R44 ;  /* 0x0000002c4c287220 */ /* 0x040fe20000400000 */
[----:B------:R-:W-:Y:S01]  /*6020*/  F2FP.F16.E4M3.UNPACK_B R96, R147.H1 ;  /* 0x00000093ff60723e */ /* 0x000fe200030006ff */
        /* <DEDUP_REMOVED lines=14> */
[----:B------:R-:W-:Y:S01]  /*6110*/  F2FP.F16.E4M3.UNPACK_B R114, R152 ;  /* 0x00000098ff72723e */ /* 0x000fe200020006ff */
[C---:B------:R-:W-:Y:S01]  /*6120*/  FMUL R61, R76.reuse, R65 ;  /* 0x000000414c3d7220 */ /* 0x040fe20000400000 */
[C---:B------:R-:W-:Y:S01]  /*6130*/  FMUL R6, R76.reuse, R6 ;  /* 0x000000064c067220 */ /* 0x040fe20000400000 */
[----:B------:R-:W-:Y:S01]  /*6140*/  F2FP.F16.E4M3.UNPACK_B R116, R152.H1 ;  /* 0x00000098ff74723e */ /* 0x000fe200030006ff */
[C---:B------:R-:W-:Y:S01]  /*6150*/  FMUL R7, R76.reuse, R7 ;  /* 0x000000074c077220 */ /* 0x040fe20000400000 */
[--C-:B------:R-:W-:Y:S02]  /*6160*/  HADD2.F32 R113, -RZ, R114.reuse.H0_H0 ;  /* 0x20000072ff717230 */ /* 0x100fe40000004100 */
[C---:B------:R-:W-:Y:S01]  /*6170*/  FFMA R6, R81.reuse, R83, R6 ;  /* 0x0000005351067223 */ /* 0x040fe20000000006 */
[----:B------:R-:W-:Y:S01]  /*6180*/  F2FP.F16.E4M3.UNPACK_B R118, R153 ;  /* 0x00000099ff76723e */ /* 0x000fe200020006ff */
[C---:B------:R-:W-:Y:S01]  /*6190*/  FFMA R7, R81.reuse, R84, R7 ;  /* 0x0000005451077223 */ /* 0x040fe20000000007 */
[C---:B------:R-:W-:Y:S01]  /*61a0*/  FFMA R4, R81.reuse, R85, R4 ;  /* 0x0000005551047223 */ /* 0x040fe20000000004 */
[----:B------:R-:W-:Y:S01]  /*61b0*/  F2FP.F16.E4M3.UNPACK_B R120, R153.H1 ;  /* 0x00000099ff78723e */ /* 0x000fe200030006ff */
[----:B------:R-:W-:Y:S01]  /*61c0*/  FFMA R5, R81, R86, R5 ;  /* 0x0000005651057223 */ /* 0x000fe20000000005 */
[----:B------:R-:W-:Y:S01]  /*61d0*/  HADD2.F32 R114, -RZ, R114.H1_H1 ;  /* 0x30000072ff727230 */ /* 0x000fe20000004100 */
[----:B------:R-:W-:Y:S01]  /*61e0*/  F2FP.SATFINITE.E4M3.F32.PACK_AB_MERGE_C R188, R7, R6, RZ ;  /* 0x0000000607bc723e */ /* 0x000fe200048070ff */
[--C-:B------:R-:W-:Y:S02]  /*61f0*/  HADD2.F32 R117, -RZ, R118.reuse.H0_H0 ;  /* 0x20000076ff757230 */ /* 0x100fe40000004100 */
[C---:B------:R-:W-:Y:S01]  /*6200*/  FMUL R10, R76.reuse, R10 ;  /* 0x0000000a4c0a7220 */ /* 0x040fe20000400000 */
[----:B------:R-:W-:Y:S01]  /*6210*/  HADD2.F32 R118, -RZ, R118.H1_H1 ;  /* 0x30000076ff767230 */ /* 0x000fe20000004100 */
[----:B------:R-:W-:Y:S01]  /*6220*/  F2FP.SATFINITE.E4M3.F32.PACK_AB_MERGE_C R188, R3, R0, R188 ;  /* 0x0000000003bc723e */ /* 0x000fe200048070bc */
[C---:B------:R-:W-:Y:S01]  /*6230*/  FMUL R11, R76.reuse, R11 ;  /* 0x0000000b4c0b7220 */ /* 0x040fe20000400000 */
[--C-:B------:R-:W-:Y:S02]  /*6240*/  HADD2.F32 R91, -RZ, R92.reuse.H0_H0 ;  /* 0x2000005cff5b7230 */ /* 0x100fe40000004100 */
[C---:B------:R-:W-:Y:S01]  /*6250*/  FFMA R10, R81.reuse, R87, R10 ;  /* 0x00000057510a7223 */ /* 0x040fe2000000000a */
[----:B------:R-:W-:Y:S02]  /*6260*/  HADD2.F32 R92, -RZ, R92.H1_H1 ;  /* 0x3000005cff5c7230 */ /* 0x000fe40000004100 */
[C---:B------:R-:W-:Y:S01]  /*6270*/  FFMA R11, R81.reuse, R88, R11 ;  /* 0x00000058510b7223 */ /* 0x040fe2000000000b */
[C---:B------:R-:W-:Y:S01]  /*6280*/  FFMA R8, R81.reuse, R89, R8 ;  /* 0x0000005951087223 */ /* 0x040fe20000000008 */
[----:B------:R-:W-:Y:S01]  /*6290*/  F2FP.F16.E4M3.UNPACK_B R122, R154 ;  /* 0x0000009aff7a723e */ /* 0x000fe200020006ff */
[----:B------:R-:W-:Y:S01]  /*62a0*/  FFMA R9, R81, R90, R9 ;  /* 0x0000005a51097223 */ /* 0x000fe20000000009 */
[C---:B------:R-:W-:Y:S01]  /*62b0*/  FMUL R14, R76.reuse, R14 ;  /* 0x0000000e4c0e7220 */ /* 0x040fe20000400000 */
[----:B------:R-:W-:Y:S01]  /*62c0*/  F2FP.F16.E4M3.UNPACK_B R124, R154.H1 ;  /* 0x0000009aff7c723e */ /* 0x000fe200030006ff */
[C---:B------:R-:W-:Y:S01]  /*62d0*/  FMUL R15, R76.reuse, R15 ;  /* 0x0000000f4c0f7220 */ /* 0x040fe20000400000 */
[----:B------:R-:W-:Y:S01]  /*62e0*/  HADD2.F32 R95, -RZ, R96.H0_H0 ;  /* 0x20000060ff5f7230 */ /* 0x000fe20000004100 */
[----:B------:R-:W-:Y:S01]  /*62f0*/  F2FP.SATFINITE.E4M3.F32.PACK_AB_MERGE_C R189, R11, R10, RZ ;  /* 0x0000000a0bbd723e */ /* 0x000fe200048070ff */
[C---:B------:R-:W-:Y:S01]  /*6300*/  FFMA R14, R81.reuse, R91, R14 ;  /* 0x0000005b510e7223 */ /* 0x040fe2000000000e */
[C---:B------:R-:W-:Y:S01]  /*6310*/  FFMA R15, R81.reuse, R92, R15 ;  /* 0x0000005c510f7223 */ /* 0x040fe2000000000f */
[C---:B------:R-:W-:Y:S01]  /*6320*/  FFMA R12, R81.reuse, R93, R12 ;  /* 0x0000005d510c7223 */ /* 0x040fe2000000000c */
[----:B------:R-:W-:Y:S01]  /*6330*/  F2FP.F16.E4M3.UNPACK_B R126, R155 ;  /* 0x0000009bff7e723e */ /* 0x000fe200020006ff */
[----:B------:R-:W-:Y:S01]  /*6340*/  FFMA R13, R81, R94, R13 ;  /* 0x0000005e510d7223 */ /* 0x000fe2000000000d */
[----:B------:R-:W-:Y:S01]  /*6350*/  F2FP.SATFINITE.E4M3.F32.PACK_AB_MERGE_C R189, R5, R4, R189 ;  /* 0x0000000405bd723e */ /* 0x000fe200048070bd */
[--C-:B------:R-:W-:Y:S01]  /*6360*/  HADD2.F32 R121, -RZ, R122.reuse.H0_H0 ;  /* 0x2000007aff797230 */ /* 0x100fe20000004100 */
[----:B------:R-:W-:Y:S01]  /*6370*/  F2FP.SATFINITE.E4M3.F32.PACK_AB_MERGE_C R190, R15, R14, RZ ;  /* 0x0000000e0fbe723e */ /* 0x000fe200048070ff */
[----:B------:R-:W-:Y:S02]  /*6380*/  HADD2.F32 R122, -RZ, R122.H1_H1 ;  /* 0x3000007aff7a7230 */ /* 0x000fe40000004100 */
[C---:B------:R-:W-:Y:S01]  /*6390*/  FMUL R18, R76.reuse, R18 ;  /* 0x000000124c127220 */ /* 0x040fe20000400000 */
[----:B------:R-:W-:Y:S01]  /*63a0*/  HADD2.F32 R96, -RZ, R96.H1_H1 ;  /* 0x30000060ff607230 */ /* 0x000fe20000004100 */
[----:B------:R-:W-:Y:S01]  /*63b0*/  F2FP.SATFINITE.E4M3.F32.PACK_AB_MERGE_C R190, R9, R8, R190 ;  /* 0x0000000809be723e */ /* 0x000fe200048070be */
[--C-:B------:R-:W-:Y:S02]  /*63c0*/  HADD2.F32 R125, -RZ, R126.reuse.H0_H0 ;  /* 0x2000007eff7d7230 */ /* 0x100fe40000004100 */
[C---:B------:R-:W-:Y:S01]  /*63d0*/  FFMA R18, R81.reuse, R95, R18 ;  /* 0x0000005f51127223 */ /* 0x040fe20000000012 */
[----:B------:R-:W-:Y:S02]  /*63e0*/  HADD2.F32 R126, -RZ, R126.H1_H1 ;  /* 0x3000007eff7e7230 */ /* 0x000fe40000004100 */
[C---:B------:R-:W-:Y:S01]  /*63f0*/  FMUL R19, R76.reuse, R19 ;  /* 0x000000134c137220 */ /* 0x040fe20000400000 */
[--C-:B------:R-:W-:Y:S02]  /*6400*/  HADD2.F32 R99, -RZ, R100.reuse.H0_H0 ;  /* 0x20000064ff637230 */ /* 0x100fe40000004100 */
[C---:B------:R-:W-:Y:S01]  /*6410*/  FMUL R22, R76.reuse, R22 ;  /* 0x000000164c167220 */ /* 0x040fe20000400000 */
[----:B------:R-:W-:Y:S02]  /*6420*/  HADD2.F32 R100, -RZ, R100.H1_H1 ;  /* 0x30000064ff647230 */ /* 0x000fe40000004100 */
[C---:B------:R-:W-:Y:S01]  /*6430*/  FFMA R19, R81.reuse, R96, R19 ;  /* 0x0000006051137223 */ /* 0x040fe20000000013 */
[C---:B------:R-:W-:Y:S01]  /*6440*/  FFMA R16, R81.reuse, R97, R16 ;  /* 0x0000006151107223 */ /* 0x040fe20000000010 */
[C---:B------:R-:W-:Y:S01]  /*6450*/  FFMA R17, R81.reuse, R98, R17 ;  /* 0x0000006251117223 */ /* 0x040fe20000000011 */
[----:B------:R-:W-:Y:S01]  /*6460*/  F2FP.F16.E4M3.UNPACK_B R128, R155.H1 ;  /* 0x0000009bff80723e */ /* 0x000fe200030006ff */
[----:B------:R-:W-:Y:S01]  /*6470*/  FFMA R22, R81, R99, R22 ;  /* 0x0000006351167223 */ /* 0x000fe20000000016 */
[----:B------:R-:W-:Y:S01]  /*6480*/  F2FP.SATFINITE.E4M3.F32.PACK_AB_MERGE_C R191, R19, R18, RZ ;  /* 0x0000001213bf723e */ /* 0x000fe200048070ff */
[C---:B------:R-:W-:Y:S01]  /*6490*/  FMUL R23, R76.reuse, R23 ;  /* 0x000000174c177220 */ /* 0x040fe20000400000 */
[--C-:B------:R-:W-:Y:S02]  /*64a0*/  HADD2.F32 R103, -RZ, R104.reuse.H0_H0 ;  /* 0x20000068ff677230 */ /* 0x100fe40000004100 */
[C---:B------:R-:W-:Y:S01]  /*64b0*/  FMUL R26, R76.reuse, R26 ;  /* 0x0000001a4c1a7220 */ /* 0x040fe20000400000 */
[----:B------:R-:W-:Y:S01]  /*64c0*/  HADD2.F32 R104, -RZ, R104.H1_H1 ;  /* 0x30000068ff687230 */ /* 0x000fe20000004100 */
[----:B------:R-:W-:Y:S01]  /*64d0*/  F2FP.SATFINITE.E4M3.F32.PACK_AB_MERGE_C R191, R13, R12, R191 ;  /* 0x0000000c0dbf723e */ /* 0x000fe200048070bf */
[C---:B------:R-:W-:Y:S01]  /*64e0*/  FFMA R23, R81.reuse, R100, R23 ;  /* 0x0000006451177223 */ /* 0x040fe20000000017 */
[C---:B------:R-:W-:Y:S01]  /*64f0*/  FFMA R20, R81.reuse, R101, R20 ;  /* 0x0000006551147223 */ /* 0x040fe20000000014 */
[----:B------:R-:W-:Y:S01]  /*6500*/  FFMA R21, R81, R102, R21 ;  /* 0x0000006651157223 */ /* 0x000fe20000000015 */
[----:B------:R-:W-:Y:S01]  /*6510*/  F2FP.F16.E4M3.UNPACK_B R130, R156 ;  /* 0x0000009cff82723e */ /* 0x000fe200020006ff */
[----:B------:R1:W-:Y:S01]  /*6520*/  STS.128 [R181+UR5+0x6000], R188 ;  /* 0x006000bcb5007988 */ /* 0x0003e20008000c05 */
[----:B------:R-:W-:Y:S01]  /*6530*/  F2FP.SATFINITE.E4M3.F32.PACK_AB_MERGE_C R196, R23, R22, RZ ;  /* 0x0000001617c4723e */ /* 0x000fe200048070ff */
[----:B------:R-:W-:Y:S01]  /*6540*/  FFMA R26, R81, R103, R26 ;  /* 0x00000067511a7223 */ /* 0x000fe2000000001a */
[C---:B------:R-:W-:Y:S01]  /*6550*/  FMUL R27, R76.reuse, R27 ;  /* 0x0000001b4c1b7220 */ /* 0x040fe20000400000 */
[----:B------:R-:W-:Y:S01]  /*6560*/  HADD2.F32 R107, -RZ, R108.H0_H0 ;  /* 0x2000006cff6b7230 */ /* 0x000fe20000004100 */
[----:B------:R-:W-:Y:S01]  /*6570*/  F2FP.SATFINITE.E4M3.F32.PACK_AB_MERGE_C R196, R17, R16, R196 ;  /* 0x0000001011c4723e */ /* 0x000fe200048070c4 */
[--C-:B------:R-:W-:Y:S02]  /*6580*/  HADD2.F32 R129, -RZ, R130.reuse.H0_H0 ;  /* 0x20000082ff817230 */ /* 0x100fe40000004100 */
[C---:B------:R-:W-:Y:S01]  /*6590*/  FFMA R27, R81.reuse, R104, R27 ;  /* 0x00000068511b7223 */ /* 0x040fe2000000001b */
[C---:B------:R-:W-:Y:S01]  /*65a0*/  FFMA R24, R81.reuse, R105, R24 ;  /* 0x0000006951187223 */ /* 0x040fe20000000018 */
[----:B------:R-:W-:Y:S01]  /*65b0*/  FFMA R25, R81, R106, R25 ;  /* 0x0000006a51197223 */ /* 0x000fe20000000019 */
[----:B------:R-:W-:Y:S02]  /*65c0*/  HADD2.F32 R130, -RZ, R130.H1_H1 ;  /* 0x30000082ff827230 */ /* 0x000fe40000004100 */
[C---:B------:R-:W-:Y:S01]  /*65d0*/  FMUL R30, R76.reuse, R30 ;  /* 0x0000001e4c1e7220 */ /* 0x040fe20000400000 */
[----:B------:R-:W-:Y:S01]  /*65e0*/  F2FP.F16.E4M3.UNPACK_B R132, R156.H1 ;  /* 0x0000009cff84723e */ /* 0x000fe200030006ff */
[----:B------:R-:W-:Y:S01]  /*65f0*/  HADD2.F32 R108, -RZ, R108.H1_H1 ;  /* 0x3000006cff6c7230 */ /* 0x000fe20000004100 */
[----:B------:R-:W-:Y:S01]  /*6600*/  F2FP.SATFINITE.E4M3.F32.PACK_AB_MERGE_C R197, R27, R26, RZ ;  /* 0x0000001a1bc5723e */ /* 0x000fe200048070ff */
[----:B------:R-:W-:Y:S01]  /*6610*/  FFMA R30, R81, R107, R30 ;  /* 0x0000006b511e7223 */ /* 0x000fe2000000001e */
[C---:B------:R-:W-:Y:S01]  /*6620*/  FMUL R31, R76.reuse, R31 ;  /* 0x0000001f4c1f7220 */ /* 0x040fe20000400000 */
[--C-:B------:R-:W-:Y:S01]  /*6630*/  HADD2.F32 R111, -RZ, R112.reuse.H0_H0 ;  /* 0x20000070ff6f7230 */ /* 0x100fe20000004100 */
[----:B------:R-:W-:Y:S01]  /*6640*/  F2FP.SATFINITE.E4M3.F32.PACK_AB_MERGE_C R197, R21, R20, R197 ;  /* 0x0000001415c5723e */ /* 0x000fe200048070c5 */
[----:B------:R-:W-:Y:S02]  /*6650*/  HADD2.F32 R112, -RZ, R112.H1_H1 ;  /* 0x30000070ff707230 */ /* 0x000fe40000004100 */
[C---:B------:R-:W-:Y:S01]  /*6660*/  FFMA R31, R81.reuse, R108, R31 ;  /* 0x0000006c511f7223 */ /* 0x040fe2000000001f */
[C---:B------:R-:W-:Y:S01]  /*6670*/  FFMA R28, R81.reuse, R109, R28 ;  /* 0x0000006d511c7223 */ /* 0x040fe2000000001c */
[----:B------:R-:W-:Y:S01]  /*6680*/  FFMA R29, R81, R110, R29 ;  /* 0x0000006e511d7223 */ /* 0x000fe2000000001d */
[C---:B------:R-:W-:Y:S01]  /*6690*/  FMUL R34, R76.reuse, R34 ;  /* 0x000000224c227220 */ /* 0x040fe20000400000 */
[----:B------:R-:W-:Y:S01]  /*66a0*/  F2FP.F16.E4M3.UNPACK_B R134, R157 ;  /* 0x0000009dff86723e */ /* 0x000fe200020006ff */
[C---:B------:R-:W-:Y:S01]  /*66b0*/  FMUL R35, R76.reuse, R35 ;  /* 0x000000234c237220 */ /* 0x040fe20000400000 */
[----:B------:R-:W-:Y:S01]  /*66c0*/  HADD2.F32 R115, -RZ, R116.H0_H0 ;  /* 0x20000074ff737230 */ /* 0x000fe20000004100 */
[----:B------:R-:W-:Y:S01]  /*66d0*/  F2FP.SATFINITE.E4M3.F32.PACK_AB_MERGE_C R198, R31, R30, RZ ;  /* 0x0000001e1fc6723e */ /* 0x000fe200048070ff */
[C---:B------:R-:W-:Y:S01]  /*66e0*/  FFMA R34, R81.reuse, R111, R34 ;  /* 0x0000006f51227223 */ /* 0x040fe20000000022 */
[C---:B------:R-:W-:Y:S01]  /*66f0*/  FFMA R35, R81.reuse, R112, R35 ;  /* 0x0000007051237223 */ /* 0x040fe20000000023 */
[C---:B------:R-:W-:Y:S01]  /*6700*/  FFMA R32, R81.reuse, R113, R32 ;  /* 0x0000007151207223 */ /* 0x040fe20000000020 */
[----:B------:R-:W-:Y:S01]  /*6710*/  F2FP.F16.E4M3.UNPACK_B R136, R157.H1 ;  /* 0x0000009dff88723e */ /* 0x000fe200030006ff */
        /* <DEDUP_REMOVED lines=8> */
[C---:B------:R-:W-:Y:S01]  /*67a0*/  FMUL R39, R76.reuse, R39 ;  /* 0x000000274c277220 */ /* 0x040fe20000400000 */
[--C-:B------:R-:W-:Y:S02]  /*67b0*/  HADD2.F32 R119, -RZ, R120.reuse.H0_H0 ;  /* 0x20000078ff777230 */ /* 0x100fe40000004100 */
[C---:B------:R-:W-:Y:S01]  /*67c0*/  FFMA R38, R81.reuse, R115, R38 ;  /* 0x0000007351267223 */ /* 0x040fe20000000026 */
[----:B------:R-:W-:Y:S01]  /*67d0*/  HADD2.F32 R120, -RZ, R120.H1_H1 ;  /* 0x30000078ff787230 */ /* 0x000fe20000004100 */
[----:B------:R1:W-:Y:S01]  /*67e0*/  STS.128 [R203+0x6010], R196 ;  /* 0x006010c4cb007388 */ /* 0x0003e20000000c00 */
        /* <DEDUP_REMOVED lines=26> */
[C---:B------:R-:W-:Y:S01]  /*6990*/  FFMA R45, R81.reuse, R126, R45 ;  /* 0x0000007e512d7223 */ /* 0x040fe2000000002d */
[C---:B------:R-:W-:Y:S01]  /*69a0*/  FMUL R50, R76.reuse, R50 ;  /* 0x000000324c327220 */ /* 0x040fe20000400000 */
[C---:B------:R-:W-:Y:S01]  /*69b0*/  FMUL R51, R76.reuse, R51 ;  /* 0x000000334c337220 */ /* 0x040fe20000400000 */
[--C-:B------:R-:W-:Y:S02]  /*69c0*/  HADD2.F32 R131, -RZ, R132.reuse.H0_H0 ;  /* 0x20000084ff837230 */ /* 0x100fe40000004100 */
[C---:B------:R-:W-:Y:S01]  /*69d0*/  FMUL R54, R76.reuse, R54 ;  /* 0x000000364c367220 */ /* 0x040fe20000400000 */
[C---:B------:R-:W-:Y:S01]  /*69e0*/  FFMA R50, R81.reuse, R127, R50 ;  /* 0x0000007f51327223 */ /* 0x040fe20000000032 */
[----:B------:R-:W-:Y:S02]  /*69f0*/  HADD2.F32 R132, -RZ, R132.H1_H1 ;  /* 0x30000084ff847230 */ /* 0x000fe40000004100 */
[C---:B------:R-:W-:Y:S01]  /*6a00*/  FFMA R51, R81.reuse, R128, R51 ;  /* 0x0000008051337223 */ /* 0x040fe20000000033 */
[C---:B------:R-:W-:Y:S01]  /*6a10*/  FMUL R55, R76.reuse, R55 ;  /* 0x000000374c377220 */ /* 0x040fe20000400000 */
[C---:B------:R-:W-:Y:S01]  /*6a20*/  FFMA R48, R81.reuse, R129, R48 ;  /* 0x0000008151307223 */ /* 0x040fe20000000030 */
[C---:B------:R-:W-:Y:S01]  /*6a30*/  FFMA R49, R81.reuse, R130, R49 ;  /* 0x0000008251317223 */ /* 0x040fe20000000031 */
[--C-:B------:R-:W-:Y:S02]  /*6a40*/  HADD2.F32 R135, -RZ, R136.reuse.H0_H0 ;  /* 0x20000088ff877230 */ /* 0x100fe40000004100 */
[C---:B------:R-:W-:Y:S01]  /*6a50*/  FFMA R54, R81.reuse, R131, R54 ;  /* 0x0000008351367223 */ /* 0x040fe20000000036 */
[----:B------:R-:W-:Y:S01]  /*6a60*/  HADD2.F32 R136, -RZ, R136.H1_H1 ;  /* 0x30000088ff887230 */ /* 0x000fe20000004100 */
[----:B------:R-:W-:Y:S01]  /*6a70*/  F2FP.F16.E4M3.UNPACK_B R142, R159 ;  /* 0x0000009fff8e723e */ /* 0x000fe200020006ff */
[C---:B------:R-:W-:Y:S01]  /*6a80*/  FMUL R58, R76.reuse, R58 ;  /* 0x0000003a4c3a7220 */ /* 0x040fe20000400000 */
[C---:B------:R-:W-:Y:S01]  /*6a90*/  FFMA R55, R81.reuse, R132, R55 ;  /* 0x0000008451377223 */ /* 0x040fe20000000037 */
[C---:B------:R-:W-:Y:S01]  /*6aa0*/  FMUL R59, R76.reuse, R59 ;  /* 0x0000003b4c3b7220 */ /* 0x040fe20000400000 */
[C---:B------:R-:W-:Y:S01]  /*6ab0*/  FFMA R52, R81.reuse, R133, R52 ;  /* 0x0000008551347223 */ /* 0x040fe20000000034 */
[----:B------:R-:W-:Y:S01]  /*6ac0*/  F2FP.F16.E4M3.UNPACK_B R80, R159.H1 ;  /* 0x0000009fff50723e */ /* 0x000fe200030006ff */
[C---:B------:R-:W-:Y:S01]  /*6ad0*/  FFMA R53, R81.reuse, R134, R53 ;  /* 0x0000008651357223 */ /* 0x040fe20000000035 */
[--C-:B------:R-:W-:Y:S02]  /*6ae0*/  HADD2.F32 R139, -RZ, R140.reuse.H0_H0 ;  /* 0x2000008cff8b7230 */ /* 0x100fe40000004100 */
[C---:B------:R-:W-:Y:S01]  /*6af0*/  FFMA R58, R81.reuse, R135, R58 ;  /* 0x00000087513a7223 */ /* 0x040fe2000000003a */
[----:B------:R-:W-:Y:S02]  /*6b00*/  HADD2.F32 R140, -RZ, R140.H1_H1 ;  /* 0x3000008cff8c7230 */ /* 0x000fe40000004100 */
[C---:B------:R-:W-:Y:S01]  /*6b10*/  FMUL R62, R76.reuse, R62 ;  /* 0x0000003e4c3e7220 */ /* 0x040fe20000400000 */
[--C-:B------:R-:W-:Y:S02]  /*6b20*/  HADD2.F32 R141, -RZ, R142.reuse.H0_H0 ;  /* 0x2000008eff8d7230 */ /* 0x100fe40000004100 */
[C---:B------:R-:W-:Y:S01]  /*6b30*/  FFMA R59, R81.reuse, R136, R59 ;  /* 0x00000088513b7223 */ /* 0x040fe2000000003b */
[C---:B------:R-:W-:Y:S01]  /*6b40*/  FMUL R63, R76.reuse, R63 ;  /* 0x0000003f4c3f7220 */ /* 0x040fe20000400000 */
[C---:B------:R-:W-:Y:S01]  /*6b50*/  FFMA R56, R81.reuse, R137, R56 ;  /* 0x0000008951387223 */ /* 0x040fe20000000038 */
[----:B------:R-:W-:Y:S02]  /*6b60*/  HADD2.F32 R142, -RZ, R142.H1_H1 ;  /* 0x3000008eff8e7230 */ /* 0x000fe40000004100 */
[C---:B------:R-:W-:Y:S01]  /*6b70*/  FFMA R57, R81.reuse, R138, R57 ;  /* 0x0000008a51397223 */ /* 0x040fe20000000039 */
[--C-:B------:R-:W-:Y:S02]  /*6b80*/  HADD2.F32 R83, -RZ, R80.reuse.H0_H0 ;  /* 0x20000050ff537230 */ /* 0x100fe40000004100 */
[C---:B------:R-:W-:Y:S01]  /*6b90*/  FFMA R62, R81.reuse, R139, R62 ;  /* 0x0000008b513e7223 */ /* 0x040fe2000000003e */
[----:B------:R-:W-:Y:S02]  /*6ba0*/  HADD2.F32 R80, -RZ, R80.H1_H1 ;  /* 0x30000050ff507230 */ /* 0x000fe40000004100 */
[C---:B------:R-:W-:Y:S01]  /*6bb0*/  FMUL R66, R76.reuse, R66 ;  /* 0x000000424c427220 */ /* 0x040fe20000400000 */
[----:B------:R-:W-:Y:S01]  /*6bc0*/  FFMA R63, R81, R140, R63 ;  /* 0x0000008c513f7223 */ /* 0x000fe2000000003f */
[----:B------:R-:W-:Y:S01]  /*6bd0*/  FMUL R67, R76, R67 ;  /* 0x000000434c437220 */ /* 0x000fe20000400000 */
[----:B------:R-:W-:Y:S01]  /*6be0*/  F2FP.SATFINITE.E4M3.F32.PACK_AB_MERGE_C R206, R47, R46, RZ ;  /* 0x0000002e2fce723e */ /* 0x000fe200048070ff */
[----:B------:R-:W-:Y:S01]  /*6bf0*/  FFMA R60, R81, R141, R60 ;  /* 0x0000008d513c7223 */ /* 0x000fe2000000003c */
[----:B------:R-:W-:Y:S01]  /*6c00*/  F2FP.SATFINITE.E4M3.F32.PACK_AB_MERGE_C R207, R51, R50, RZ ;  /* 0x0000003233cf723e */ /* 0x000fe200048070ff */
[C---:B------:R-:W-:Y:S01]  /*6c10*/  FFMA R61, R81.reuse, R142, R61 ;  /* 0x0000008e513d7223 */ /* 0x040fe2000000003d */
[C---:B------:R-:W-:Y:S01]  /*6c20*/  FFMA R66, R81.reuse, R83, R66 ;  /* 0x0000005351427223 */ /* 0x040fe20000000042 */
[----:B------:R-:W-:Y:S01]  /*6c30*/  FFMA R67, R81, R80, R67 ;  /* 0x0000005051437223 */ /* 0x000fe20000000043 */
[----:B------:R-:W-:Y:S02]  /*6c40*/  F2FP.SATFINITE.E4M3.F32.PACK_AB_MERGE_C R206, R41, R40, R206 ;  /* 0x0000002829ce723e */ /* 0x000fe400048070ce */
[----:B------:R-:W-:Y:S02]  /*6c50*/  F2FP.SATFINITE.E4M3.F32.PACK_AB_MERGE_C R207, R45, R44, R207 ;  /* 0x0000002c2dcf723e */ /* 0x000fe400048070cf */
[----:B------:R-:W-:Y:S02]  /*6c60*/  F2FP.SATFINITE.E4M3.F32.PACK_AB_MERGE_C R208, R55, R54, RZ ;  /* 0x0000003637d0723e */ /* 0x000fe400048070ff */
[----:B------:R-:W-:Y:S01]  /*6c70*/  F2FP.SATFINITE.E4M3.F32.PACK_AB_MERGE_C R209, R59, R58, RZ ;  /* 0x0000003a3bd1723e */ /* 0x000fe200048070ff */
[----:B------:R1:W-:Y:S01]  /*6c80*/  STS.128 [R202+0x6020], R204 ;  /* 0x006020ccca007388 */ /* 0x0003e20000000c00 */
[----:B------:R-:W-:Y:S02]  /*6c90*/  F2FP.SATFINITE.E4M3.F32.PACK_AB_MERGE_C R210, R63, R62, RZ ;  /* 0x0000003e3fd2723e */ /* 0x000fe400048070ff */
[----:B------:R-:W-:Y:S02]  /*6ca0*/  F2FP.SATFINITE.E4M3.F32.PACK_AB_MERGE_C R211, R67, R66, RZ ;  /* 0x0000004243d3723e */ /* 0x000fe400048070ff */
[----:B------:R-:W-:Y:S02]  /*6cb0*/  F2FP.SATFINITE.E4M3.F32.PACK_AB_MERGE_C R208, R49, R48, R208 ;  /* 0x0000003031d0723e */ /* 0x000fe400048070d0 */
[----:B------:R-:W-:Y:S02]  /*6cc0*/  F2FP.SATFINITE.E4M3.F32.PACK_AB_MERGE_C R209, R53, R52, R209 ;  /* 0x0000003435d1723e */ /* 0x000fe400048070d1 */
[----:B------:R-:W-:Y:S02]  /*6cd0*/  F2FP.SATFINITE.E4M3.F32.PACK_AB_MERGE_C R210, R57, R56, R210 ;  /* 0x0000003839d2723e */ /* 0x000fe400048070d2 */
[----:B------:R-:W-:Y:S05]  /*6ce0*/  F2FP.SATFINITE.E4M3.F32.PACK_AB_MERGE_C R211, R61, R60, R211 ;  /* 0x0000003c3dd3723e */ /* 0x000fea00048070d3 */
[----:B------:R1:W-:Y:S01]  /*6cf0*/  STS.128 [R201+0x6010], R208 ;  /* 0x006010d0c9007388 */ /* 0x0003e20000000c00 */
[----:B------:R-:W-:Y:S01]  /*6d00*/  @!PT LDS RZ, [RZ] ;  /* 0x00000000fffff984 */ /* 0x000fe20000000800 */
[----:B------:R-:W-:Y:S01]  /*6d10*/  @!PT LDS RZ, [RZ] ;  /* 0x00000000fffff984 */ /* 0x000fe20000000800 */
[----:B------:R-:W-:Y:S01]  /*6d20*/  @!PT LDS RZ, [RZ] ;  /* 0x00000000fffff984 */ /* 0x000fe20000000800 */
[----:B------:R-:W-:Y:S01]  /*6d30*/  @!PT LDS RZ, [RZ] ;  /* 0x00000000fffff984 */ /* 0x000fe20000000800 */
[----:B------:R2:W-:Y:S07]  /*6d40*/  MEMBAR.ALL.CTA ;  /* 0x0000000000007992 */ /* 0x0005ee0000008000 */
[----:B--2---:R-:W2:Y:S02]  /*6d50*/  FENCE.VIEW.ASYNC.S ;  /* 0x00000000000073c6 */ /* 0x004ea40000000000 */
[----:B--2---:R-:W-:Y:S06]  /*6d60*/  BAR.SYNC.DEFER_BLOCKING 0x1, 0x80 ;  /* 0x0042000000007b1d */ /* 0x004fec0000010000 */
[----:B------:R-:W-:Y:S05]  /*6d70*/  @P0 BRA `(.L_x_100) ;  /* 0x0000000000180947 */ /* 0x000fea0003800000 */
[----:B------:R-:W-:Y:S02]  /*6d80*/  UIADD3 UR6, UP0, UPT, UR52, 0x680, URZ ;  /* 0x0000068034067890 */ /* 0x000fe4000ff1e0ff */
[----:B------:R-:W-:Y:S02]  /*6d90*/  UIADD3 UR40, UPT, UPT, UR49, 0x6200, UR5 ;  /* 0x0000620031287890 */ /* 0x000fe4000fffe005 */
[----:B------:R-:W-:Y:S01]  /*6da0*/  UIADD3.X UR7, UPT, UPT, URZ, UR53, URZ, UP0, !UPT ;  /* 0x00000035ff077290 */ /* 0x000fe200087fe4ff */
[----:B------:R-:W-:Y:S08]  /*6db0*/  UMOV UR43, UR36 ;  /* 0x00000024002b7c82 */ /* 0x000ff00008000000 */
[----:B------:R2:W-:Y:S02]  /*6dc0*/  UTMASTG.3D [UR40], [UR6] ;  /* 0x00000028060073b5 */ /* 0x0005e40008010000 */
[----:B--2---:R0:W-:Y:S02]  /*6dd0*/  UTMACMDFLUSH ;  /* 0x00000000000079b7 */ /* 0x0041e40000000000 */
.L_x_100:
[----:B------:R-:W-:Y:S05]  /*6de0*/  BSYNC.RECONVERGENT B0 ;  /* 0x0000000000007941 */ /* 0x000fea0003800200 */
.L_x_99:
[----:B------:R-:W-:Y:S01]  /*6df0*/  UIADD3 UR40, UPT, UPT, UR54, 0x1, URZ ;  /* 0x0000000136287890 */ /* 0x000fe2000fffe0ff */
[----:B------:R-:W-:Y:S01]  /*6e00*/  ISETP.NE.AND P1, PT, R194, RZ, PT ;  /* 0x000000ffc200720c */ /* 0x000fe20003f25270 */
[----:B------:R-:W-:Y:S01]  /*6e10*/  BSSY.RECONVERGENT B0, `(.L_x_101) ;  /* 0x0000007000007945 */ /* 0x000fe20003800200 */
[----:B------:R-:W-:Y:S01]  /*6e20*/  LEA R4, R176, UR49, 0x3 ;  /* 0x00000031b0047c11 */ /* 0x000fe2000f8e18ff */
[----:B------:R-:W-:Y:S04]  /*6e30*/  UISETP.NE.AND UP0, UPT, UR40, 0x2, UPT ;  /* 0x000000022800788c */ /* 0x000fe8000bf05270 */
[----:B------:R-:W-:Y:S06]  /*6e40*/  USEL UR40, UR40, URZ, UP0 ;  /* 0x000000ff28287287 */ /* 0x000fec0008000000 */
[----:B------:R-:W-:Y:S01]  /*6e50*/  @P1 SHF.L.U32 R3, R175, 0x1f, RZ ;  /* 0x0000001faf031819 */ /* 0x000fe200000006ff */
[----:B------:R-:W-:Y:S05]  /*6e60*/  @P0 BRA `(.L_x_102) ;  /* 0x0000000000040947 */ /* 0x000fea0003800000 */
[----:B------:R-:W-:Y:S04]  /*6e70*/  DEPBAR.LE SB0, 0x1 ;  /* 0x000080400000791a */ /* 0x000fe80000000000 */
.L_x_102:
[----:B------:R-:W-:Y:S05]  /*6e80*/  BSYNC.RECONVERGENT B0 ;  /* 0x0000000000007941 */ /* 0x000fea0003800200 */
.L_x_101:
[----:B------:R-:W-:Y:S06]  /*6e90*/  BAR.SYNC.DEFER_BLOCKING 0x1, 0x80 ;  /* 0x0042000000007b1d */ /* 0x000fec0000010000 */
[----:B------:R-:W2:Y:S01]  /*6ea0*/  @P1 SYNCS.PHASECHK.TRANS64.TRYWAIT P0, [R4+URZ+0x90], R3 ;  /* 0x00009003040015a7 */ /* 0x000ea200080011ff */
[----:B------:R-:W-:Y:S01]  /*6eb0*/  BSSY B1, `(.L_x_103) ;  /* 0x0000023000017945 */ /* 0x000fe20003800000 */
[----:B--2---:R-:W-:Y:S03]  /*6ec0*/  @P1 SEL R192, RZ, 0x1, !P0 ;  /* 0x00000001ffc01807 */ /* 0x004fe60004000000 */
[----:B------:R-:W-:Y:S05]  /*6ed0*/  @!P1 BRA `(.L_x_104) ;  /* 0x0000000000809947 */ /* 0x000fea0003800000 */
[----:B------:R-:W-:Y:S01]  /*6ee0*/  ISETP.NE.AND P1, PT, R193, RZ, PT ;  /* 0x000000ffc100720c */ /* 0x000fe20003f25270 */
[----:B------:R-:W-:Y:S01]  /*6ef0*/  BSSY B0, `(.L_x_105) ;  /* 0x000000a000007945 */ /* 0x000fe20003800000 */
[----:B------:R-:W-:Y:S11]  /*6f00*/  ISETP.NE.AND P0, PT, R192, RZ, PT ;  /* 0x000000ffc000720c */ /* 0x000ff60003f05270 */
[----:B------:R-:W-:Y:S04]  /*6f10*/  @P1 IMAD R0, R176, 0x2000, R181 ;  /* 0x00002000b0001824 */ /* 0x000fe800078e02b5 */
[C---:B------:R-:W-:Y:S01]  /*6f20*/  @P1 IMAD.IADD R7, R0.reuse, 0x1, R195 ;  /* 0x0000000100071824 */ /* 0x040fe200078e02c3 */
[----:B------:R-:W-:Y:S03]  /*6f30*/  @P1 IADD3 R6, PT, PT, R0, R200, RZ ;  /* 0x000000c800061210 */ /* 0x000fe60007ffe0ff */
[----:B------:R-:W-:Y:S01]  /*6f40*/  @P1 IMAD.IADD R5, R186, 0x1, R7 ;  /* 0x00000001ba051824 */ /* 0x000fe200078e0207 */
[----:B------:R-:W-:Y:S06]  /*6f50*/  @P0 BRA `(.L_x_106) ;  /* 0x00000000000c0947 */ /* 0x000fec0003800000 */
[----:B------:R-:W-:Y:S04]  /*6f60*/  SHF.L.U32 R3, R175, 0x1f, RZ ;  /* 0x0000001faf037819 */ /* 0x000fe800000006ff */
[----:B------:R-:W2:Y:S02]  /*6f70*/  SYNCS.PHASECHK.TRANS64.TRYWAIT P0, [R4+URZ+0x90], R3 ;  /* 0x00009003040075a7 */ /* 0x000ea400080011ff */
[----:B--2---:R-:W-:Y:S05]  /*6f80*/  @!P0 BRA `(.L_x_107) ;  /* 0x0000003400ec8947 */ /* 0x004fea0003800000 */
.L_x_106:
[----:B------:R-:W-:Y:S05]  /*6f90*/  BSYNC B0 ;  /* 0x0000000000007941 */ /* 0x000fea0003800000 */
.L_x_105:
[----:B------:R-:W-:Y:S01]  /*6fa0*/  ISETP.NE.AND P0, PT, R193, RZ, PT ;  /* 0x000000ffc100720c */ /* 0x000fe20003f05270 */
[----:B--2---:R-:W-:Y:S02]  /*6fb0*/  VIADD R4, R4, 0xa8 ;  /* 0x000000a804047836 */ /* 0x004fe40000000000 */
        /* <DEDUP_REMOVED lines=14> */
[----:B------:R-:W-:Y:S02]  /*70a0*/  SEL R176, R176, RZ, P0 ;  /* 0x000000ffb0b07207 */ /* 0x000fe40000000000 */
[----:B--2---:R-:W-:Y:S04]  /*70b0*/  SEL R0, RZ, 0x1, P0 ;  /* 0x00000001ff007807 */ /* 0x004fe80000000000 */
[----:B------:R-:W-:Y:S01]  /*70c0*/  LOP3.LUT R175, R175, R0, RZ, 0x3c, !PT ;  /* 0x00000000afaf7212 */ /* 0x000fe200078e3cff */
[----:B-----5:R4:W-:Y:S06]  /*70d0*/  SYNCS.ARRIVE.TRANS64.RED.A1T0 RZ, [R3+URZ], RZ ;  /* 0x000000ff03ff79a7 */ /* 0x0209ec00081004ff */
.L_x_104:
[----:B------:R-:W-:Y:S05]  /*70e0*/  BSYNC B1 ;  /* 0x0000000000017941 */ /* 0x000fea0003800000 */
.L_x_103:
[----:B----4-:R-:W-:Y:S05]  /*70f0*/  VIADD R3, R78, 0x40 ;  /* 0x000000404e037836 */ /* 0x010fea0000000000 */
[----:B------:R-:W-:Y:S04]  /*7100*/  SHF.R.U32.HI R3, RZ, 0x15, R3 ;  /* 0x00000015ff037819 */ /* 0x000fe80000011603 */
[----:B------:R-:W-:Y:S11]  /*7110*/  LOP3.LUT P0, RZ, R3, 0x3, R168, 0x48, !PT ;  /* 0x0000000303ff7812 */ /* 0x000ff600078048a8 */
[----:B------:R-:W-:Y:S02]  /*7120*/  @!UPT UIADD3 URZ, UPT, UPT, URZ, URZ, URZ ;  /* 0x000000fffffff290 */ /* 0x000fe4000fffe0ff */
[----:B------:R-:W-:Y:S05]  /*7130*/  @!P0 BRA `(.L_x_108) ;  /* 0x0000000000408947 */ /* 0x000fea0003800000 */
[----:B------:R-:W2:Y:S01]  /*7140*/  LDCU.64 UR8, c[0x4][0x78] ;  /* 0x01000f00ff0877ac */ /* 0x000ea20008000a00 */
[----:B------:R-:W-:Y:S01]  /*7150*/  MOV R15, 0x0 ;  /* 0x00000000000f7802 */ /* 0x000fe20000000f00 */
[----:B------:R-:W-:Y:S02]  /*7160*/  HFMA2 R12, -RZ, RZ, 0, 5.9604644775390625e-08 ;  /* 0x00000001ff0c7431 */ /* 0x000fe400000001ff */
[----:B------:R-:W-:Y:S02]  /*7170*/  IMAD.MOV.U32 R8, RZ, RZ, 0x192 ;  /* 0x00000192ff087424 */ /* 0x000fe400078e00ff */
[----:B------:R-:W-:Y:S01]  /*7180*/  IMAD.MOV.U32 R13, RZ, RZ, RZ ;  /* 0x000000ffff0d7224 */ /* 0x000fe200078e00ff */
[----:B------:R-:W4:Y:S01]  /*7190*/  LDCU.64 UR6, c[0x4][0x80] ;  /* 0x01001000ff0677ac */ /* 0x000f220008000a00 */
[----:B------:R-:W1:Y:S01]  /*71a0*/  LDC.64 R14, c[0x4][R15] ;  /* 0x010000000f0e7b82 */ /* 0x000e620000000a00 */
[----:B------:R-:W5:Y:S01]  /*71b0*/  LDCU.64 UR4, c[0x4][0x18] ;  /* 0x01000300ff0477ac */ /* 0x000f620008000a00 */
[----:B--2---:R-:W-:Y:S01]  /*71c0*/  MOV R5, UR9 ;  /* 0x0000000900057c02 */ /* 0x004fe20008000f00 */
[----:B------:R-:W-:Y:S01]  /*71d0*/  IMAD.U32 R4, RZ, RZ, UR8 ;  /* 0x00000008ff047e24 */ /* 0x000fe2000f8e00ff */
[----:B----4-:R-:W-:Y:S01]  /*71e0*/  MOV R7, UR7 ;  /* 0x0000000700077c02 */ /* 0x010fe20008000f00 */
[----:B------:R-:W-:Y:S01]  /*71f0*/  IMAD.U32 R6, RZ, RZ, UR6 ;  /* 0x00000006ff067e24 */ /* 0x000fe2000f8e00ff */
[----:B-----5:R-:W-:Y:S01]  /*7200*/  MOV R11, UR5 ;  /* 0x00000005000b7c02 */ /* 0x020fe20008000f00 */
[----:B------:R-:W-:Y:S02]  /*7210*/  IMAD.U32 R10, RZ, RZ, UR4 ;  /* 0x00000004ff0a7e24 */ /* 0x000fe4000f8e00ff */
[----:B------:R-:W-:Y:S07]  /*7220*/  LEPC R20, `(.L_x_108) ;  /* 0x000000001014794e */ /* 0x000fee0000000000 */
[----:B-1-3--:R-:W-:Y:S05]  /*7230*/  CALL.ABS.NOINC R14 ;  /* 0x000000000e007343 */ /* 0x00afea0003c00000 */
.L_x_108:
[----:B------:R-:W-:Y:S01]  /*7240*/  ISETP.NE.AND P0, PT, R183, RZ, PT ;  /* 0x000000ffb700720c */ /* 0x000fe20003f05270 */
[----:B------:R-:W-:Y:S05]  /*7250*/  WARPSYNC.ALL ;  /* 0x0000000000007948 */ /* 0x000fea0003800000 */
[-C--:B---3--:R-:W-:Y:S01]  /*7260*/  F2FP.F16.E4M3.UNPACK_B R4, R145.reuse.H1 ;  /* 0x00000091ff04723e */ /* 0x088fe200030006ff */
[----:B------:R-:W-:Y:S01]  /*7270*/  USHF.L.U32 UR8, UR40, 0xd, URZ ;  /* 0x0000000d28087899 */ /* 0x000fe200080006ff */
[----:B------:R-:W-:Y:S01]  /*7280*/  F2FP.F16.E4M3.UNPACK_B R5, R145 ;  /* 0x00000091ff05723e */ /* 0x000fe200020006ff */
[----:B------:R-:W-:Y:S01]  /*7290*/  BSSY.RECONVERGENT B0, `(.L_x_109) ;  /* 0x0000119000007945 */ /* 0x000fe20003800200 */
[----:B------:R-:W-:Y:S01]  /*72a0*/  R2UR UR4, R78 ;  /* 0x000000004e0472ca */ /* 0x000fe200000e0000 */
[--C-:B------:R-:W-:Y:S01]  /*72b0*/  HADD2.F32 R86, -RZ, R4.reuse.H1_H1 ;  /* 0x30000004ff567230 */ /* 0x100fe20000004100 */
[----:B------:R-:W-:Y:S01]  /*72c0*/  F2FP.F16.E4M3.UNPACK_B R0, R144.H1 ;  /* 0x00000090ff00723e */ /* 0x000fe200030006ff */
[----:B------:R-:W-:Y:S01]  /*72d0*/  HADD2.F32 R87, -RZ, R4.H0_H0 ;  /* 0x20000004ff577230 */ /* 0x000fe20000004100 */
[----:B------:R-:W-:Y:S01]  /*72e0*/  F2FP.F16.E4M3.UNPACK_B R4, R146.H1 ;  /* 0x00000092ff04723e */ /* 0x000fe200030006ff */
[--C-:B------:R-:W-:Y:S01]  /*72f0*/  HADD2.F32 R85, -RZ, R5.reuse.H0_H0 ;  /* 0x20000005ff557230 */ /* 0x100fe20000004100 */
[----:B-1----:R-:W-:Y:S01]  /*7300*/  F2FP.F16.E4M3.UNPACK_B R123, R154.H1 ;  /* 0x0000009aff7b723e */ /* 0x002fe200030006ff */
[--C-:B------:R-:W-:Y:S01]  /*7310*/  HADD2.F32 R83, -RZ, R0.reuse.H0_H0 ;  /* 0x20000000ff537230 */ /* 0x100fe20000004100 */
[----:B------:R-:W-:Y:S01]  /*7320*/  F2FP.F16.E4M3.UNPACK_B R127, R155.H1 ;  /* 0x0000009bff7f723e */ /* 0x000fe200030006ff */
[----:B------:R-:W-:Y:S01]  /*7330*/  HADD2.F32 R82, -RZ, R0.H1_H1 ;  /* 0x30000000ff527230 */ /* 0x000fe20000004100 */
[----:B------:R-:W-:Y:S01]  /*7340*/  F2FP.F16.E4M3.UNPACK_B R0, R146 ;  /* 0x00000092ff00723e */ /* 0x000fe200020006ff */
[--C-:B------:R-:W-:Y:S01]  /*7350*/  HADD2.F32 R89, -RZ, R4.reuse.H0_H0 ;  /* 0x20000004ff597230 */ /* 0x100fe20000004100 */
[----:B------:R-:W-:Y:S01]  /*7360*/  F2FP.F16.E4M3.UNPACK_B R129, R156 ;  /* 0x0000009cff81723e */ /* 0x000fe200020006ff */
[----:B------:R-:W-:Y:S01]  /*7370*/  HADD2.F32 R92, -RZ, R4.H1_H1 ;  /* 0x30000004ff5c7230 */ /* 0x000fe20000004100 */
[----:B------:R-:W-:Y:S01]  /*7380*/  F2FP.F16.E4M3.UNPACK_B R4, R148 ;  /* 0x00000094ff04723e */ /* 0x000fe200020006ff */
[--C-:B------:R-:W-:Y:S01]  /*7390*/  HADD2.F32 R88, -RZ, R0.reuse.H0_H0 ;  /* 0x20000000ff587230 */ /* 0x100fe20000004100 */
[----:B------:R-:W-:Y:S01]  /*73a0*/  F2FP.F16.E4M3.UNPACK_B R133, R157 ;  /* 0x0000009dff85723e */ /* 0x000fe200020006ff */
[----:B------:R-:W-:Y:S01]  /*73b0*/  HADD2.F32 R90, -RZ, R0.H1_H1 ;  /* 0x30000000ff5a7230 */ /* 0x000fe20000004100 */
[-C--:B------:R-:W-:Y:S01]  /*73c0*/  F2FP.F16.E4M3.UNPACK_B R0, R147.reuse.H1 ;  /* 0x00000093ff00723e */ /* 0x080fe200030006ff */
[----:B------:R-:W-:Y:S01]  /*73d0*/  HADD2.F32 R84, -RZ, R5.H1_H1 ;  /* 0x30000005ff547230 */ /* 0x000fe20000004100 */
[----:B------:R-:W-:Y:S01]  /*73e0*/  F2FP.F16.E4M3.UNPACK_B R5, R147 ;  /* 0x00000093ff05723e */ /* 0x000fe200020006ff */
[--C-:B------:R-:W-:Y:S01]  /*73f0*/  HADD2.F32 R95, -RZ, R4.reuse.H0_H0 ;  /* 0x20000004ff5f7230 */ /* 0x100fe20000004100 */
[----:B------:R-:W-:Y:S01]  /*7400*/  F2FP.F16.E4M3.UNPACK_B R80, R144 ;  /* 0x00000090ff50723e */ /* 0x000fe200020006ff */
[----:B------:R-:W-:Y:S01]  /*7410*/  HADD2.F32 R98, -RZ, R4.H1_H1 ;  /* 0x30000004ff627230 */ /* 0x000fe20000004100 */
[-C--:B------:R-:W-:Y:S01]  /*7420*/  F2FP.F16.E4M3.UNPACK_B R4, R149.reuse.H1 ;  /* 0x00000095ff04723e */ /* 0x080fe200030006ff */
[--C-:B------:R-:W-:Y:S01]  /*7430*/  HADD2.F32 R93, -RZ, R0.reuse.H0_H0 ;  /* 0x20000000ff5d7230 */ /* 0x100fe20000004100 */
[----:B------:R-:W-:Y:S01]  /*7440*/  F2FP.F16.E4M3.UNPACK_B R137, R158 ;  /* 0x0000009eff89723e */ /* 0x000fe200020006ff */
[----:B------:R-:W-:Y:S01]  /*7450*/  HADD2.F32 R96, -RZ, R0.H1_H1 ;  /* 0x30000000ff607230 */ /* 0x000fe20000004100 */
[----:B------:R-:W-:Y:S01]  /*7460*/  F2FP.F16.E4M3.UNPACK_B R0, R148.H1 ;  /* 0x00000094ff00723e */ /* 0x000fe200030006ff */
[--C-:B------:R-:W-:Y:S01]  /*7470*/  HADD2.F32 R91, -RZ, R5.reuse.H0_H0 ;  /* 0x20000005ff5b7230 */ /* 0x100fe20000004100 */
[----:B------:R-:W-:Y:S01]  /*7480*/  F2FP.F16.E4M3.UNPACK_B R139, R158.H1 ;  /* 0x0000009eff8b723e */ /* 0x000fe200030006ff */
[----:B------:R-:W-:Y:S01]  /*7490*/  HADD2.F32 R94, -RZ, R5.H1_H1 ;  /* 0x30000005ff5e7230 */ /* 0x000fe20000004100 */
[----:B------:R-:W-:Y:S01]  /*74a0*/  F2FP.F16.E4M3.UNPACK_B R5, R149 ;  /* 0x00000095ff05723e */ /* 0x000fe200020006ff */
[--C-:B------:R-:W-:Y:S02]  /*74b0*/  HADD2.F32 R101, -RZ, R4.reuse.H0_H0 ;  /* 0x20000004ff657230 */ /* 0x100fe40000004100 */
[----:B------:R-:W-:Y:S01]  /*74c0*/  HADD2.F32 R104, -RZ, R4.H1_H1 ;  /* 0x30000004ff687230 */ /* 0x000fe20000004100 */
[-C--:B------:R-:W-:Y:S01]  /*74d0*/  F2FP.F16.E4M3.UNPACK_B R4, R150.reuse.H1 ;  /* 0x00000096ff04723e */ /* 0x080fe200030006ff */
[--C-:B------:R-:W-:Y:S02]  /*74e0*/  HADD2.F32 R97, -RZ, R0.reuse.H0_H0 ;  /* 0x20000000ff617230 */ /* 0x100fe40000004100 */
[----:B------:R-:W-:Y:S01]  /*74f0*/  HADD2.F32 R100, -RZ, R0.H1_H1 ;  /* 0x30000000ff647230 */ /* 0x000fe20000004100 */
[----:B------:R-:W-:Y:S01]  /*7500*/  F2FP.F16.E4M3.UNPACK_B R0, R150 ;  /* 0x00000096ff00723e */ /* 0x000fe200020006ff */
[--C-:B------:R-:W-:Y:S02]  /*7510*/  HADD2.F32 R99, -RZ, R5.reuse.H0_H0 ;  /* 0x20000005ff637230 */ /* 0x100fe40000004100 */
[----:B------:R-:W-:Y:S01]  /*7520*/  HADD2.F32 R102, -RZ, R5.H1_H1 ;  /* 0x30000005ff667230 */ /* 0x000fe20000004100 */
[-C--:B------:R-:W-:Y:S01]  /*7530*/  F2FP.F16.E4M3.UNPACK_B R5, R151.reuse ;  /* 0x00000097ff05723e */ /* 0x080fe200020006ff */
[--C-:B------:R-:W-:Y:S02]  /*7540*/  HADD2.F32 R105, -RZ, R4.reuse.H0_H0 ;  /* 0x20000004ff697230 */ /* 0x100fe40000004100 */
[----:B------:R-:W-:Y:S01]  /*7550*/  HADD2.F32 R108, -RZ, R4.H1_H1 ;  /* 0x30000004ff6c7230 */ /* 0x000fe20000004100 */
[-C--:B------:R-:W-:Y:S01]  /*7560*/  F2FP.F16.E4M3.UNPACK_B R4, R152.reuse ;  /* 0x00000098ff04723e */ /* 0x080fe200020006ff */
[--C-:B------:R-:W-:Y:S02]  /*7570*/  HADD2.F32 R103, -RZ, R0.reuse.H0_H0 ;  /* 0x20000000ff677230 */ /* 0x100fe40000004100 */
[----:B------:R-:W-:Y:S01]  /*7580*/  HADD2.F32 R106, -RZ, R0.H1_H1 ;  /* 0x30000000ff6a7230 */ /* 0x000fe20000004100 */
[----:B------:R-:W-:Y:S01]  /*7590*/  F2FP.F16.E4M3.UNPACK_B R0, R151.H1 ;  /* 0x00000097ff00723e */ /* 0x000fe200030006ff */
        /* <DEDUP_REMOVED lines=8> */
[----:B------:R-:W-:Y:S01]  /*7620*/  F2FP.F16.E4M3.UNPACK_B R0, R152.H1 ;  /* 0x00000098ff00723e */ /* 0x000fe200030006ff */
[--C-:B------:R-:W-:Y:S02]  /*7630*/  HADD2.F32 R115, -RZ, R5.reuse.H0_H0 ;  /* 0x20000005ff737230 */ /* 0x100fe40000004100 */
[----:B------:R-:W-:Y:S02]  /*7640*/  HADD2.F32 R118, -RZ, R5.H1_H1 ;  /* 0x30000005ff767230 */ /* 0x000fe40000004100 */
[--C-:B------:R-:W-:Y:S02]  /*7650*/  HADD2.F32 R117, -RZ, R4.reuse.H0_H0 ;  /* 0x20000004ff757230 */ /* 0x100fe40000004100 */
[----:B------:R-:W-:Y:S02]  /*7660*/  HADD2.F32 R120, -RZ, R4.H1_H1 ;  /* 0x30000004ff787230 */ /* 0x000fe40000004100 */
[--C-:B------:R-:W-:Y:S01]  /*7670*/  HADD2.F32 R113, -RZ, R0.reuse.H0_H0 ;  /* 0x20000000ff717230 */ /* 0x100fe20000004100 */
[----:B------:R-:W1:Y:S01]  /*7680*/  LDTM.x64 R4, tmem[UR4+0x40] ;  /* 0x00004004000479ee */ /* 0x000e620008340000 */
[----:B------:R-:W-:Y:S01]  /*7690*/  HADD2.F32 R116, -RZ, R0.H1_H1 ;  /* 0x30000000ff747230 */ /* 0x000fe20000004100 */
[----:B------:R-:W-:Y:S01]  /*76a0*/  F2FP.F16.E4M3.UNPACK_B R0, R154 ;  /* 0x0000009aff00723e */ /* 0x000fe200020006ff */
[--C-:B------:R-:W-:Y:S02]  /*76b0*/  HADD2.F32 R121, -RZ, R123.reuse.H0_H0 ;  /* 0x2000007bff797230 */ /* 0x100fe40000004100 */
[----:B------:R-:W-:Y:S02]  /*76c0*/  HADD2.F32 R124, -RZ, R123.H1_H1 ;  /* 0x3000007bff7c7230 */ /* 0x000fe40000004100 */
[--C-:B------:R-:W-:Y:S02]  /*76d0*/  HADD2.F32 R119, -RZ, R0.reuse.H0_H0 ;  /* 0x20000000ff777230 */ /* 0x100fe40000004100 */
[----:B------:R-:W-:Y:S01]  /*76e0*/  HADD2.F32 R122, -RZ, R0.H1_H1 ;  /* 0x30000000ff7a7230 */ /* 0x000fe20000004100 */
[----:B------:R-:W-:Y:S01]  /*76f0*/  F2FP.F16.E4M3.UNPACK_B R0, R155 ;  /* 0x0000009bff00723e */ /* 0x000fe200020006ff */
[--C-:B------:R-:W-:Y:S02]  /*7700*/  HADD2.F32 R125, -RZ, R127.reuse.H0_H0 ;  /* 0x2000007fff7d7230 */ /* 0x100fe40000004100 */
[----:B------:R-:W-:Y:S02]  /*7710*/  HADD2.F32 R128, -RZ, R127.H1_H1 ;  /* 0x3000007fff807230 */ /* 0x000fe40000004100 */
[--C-:B------:R-:W-:Y:S02]  /*7720*/  HADD2.F32 R123, -RZ, R0.reuse.H0_H0 ;  /* 0x20000000ff7b7230 */ /* 0x100fe40000004100 */
[----:B------:R-:W-:Y:S01]  /*7730*/  HADD2.F32 R126, -RZ, R0.H1_H1 ;  /* 0x30000000ff7e7230 */ /* 0x000fe20000004100 */
[----:B------:R-:W-:Y:S01]  /*7740*/  F2FP.F16.E4M3.UNPACK_B R0, R156.H1 ;  /* 0x0000009cff00723e */ /* 0x000fe200030006ff */
[--C-:B------:R-:W-:Y:S02]  /*7750*/  HADD2.F32 R127, -RZ, R129.reuse.H0_H0 ;  /* 0x20000081ff7f7230 */ /* 0x100fe40000004100 */
[----:B------:R-:W-:Y:S02]  /*7760*/  HADD2.F32 R130, -RZ, R129.H1_H1 ;  /* 0x30000081ff827230 */ /* 0x000fe40000004100 */
[--C-:B------:R-:W-:Y:S02]  /*7770*/  HADD2.F32 R129, -RZ, R0.reuse.H0_H0 ;  /* 0x20000000ff817230 */ /* 0x100fe40000004100 */
[C---:B-1----:R-:W-:Y:S01]  /*7780*/  FMUL R6, R76.reuse, R6 ;  /* 0x000000064c067220 */ /* 0x042fe20000400000 */
[----:B------:R-:W-:Y:S01]  /*7790*/  HADD2.F32 R132, -RZ, R0.H1_H1 ;  /* 0x30000000ff847230 */ /* 0x000fe20000004100 */
[----:B------:R-:W-:Y:S01]  /*77a0*/  F2FP.F16.E4M3.UNPACK_B R0, R157.H1 ;  /* 0x0000009dff00723e */ /* 0x000fe200030006ff */
[--C-:B------:R-:W-:Y:S02]  /*77b0*/  HADD2.F32 R131, -RZ, R133.reuse.H0_H0 ;  /* 0x20000085ff837230 */ /* 0x100fe40000004100 */
[C---:B------:R-:W-:Y:S01]  /*77c0*/  FMUL R7, R76.reuse, R7 ;  /* 0x000000074c077220 */ /* 0x040fe20000400000 */
[----:B------:R-:W-:Y:S02]  /*77d0*/  HADD2.F32 R134, -RZ, R133.H1_H1 ;  /* 0x30000085ff867230 */ /* 0x000fe40000004100 */
[C---:B------:R-:W-:Y:S01]  /*77e0*/  FMUL R10, R76.reuse, R10 ;  /* 0x0000000a4c0a7220 */ /* 0x040fe20000400000 */
[----:B------:R-:W-:Y:S02]  /*77f0*/  HADD2.F32 R3, -RZ, R80.H0_H0 ;  /* 0x20000050ff037230 */ /* 0x000fe40000004100 */
[C---:B------:R-:W-:Y:S01]  /*7800*/  FMUL R11, R76.reuse, R11 ;  /* 0x0000000b4c0b7220 */ /* 0x040fe20000400000 */
[--C-:B------:R-:W-:Y:S02]  /*7810*/  HADD2.F32 R133, -RZ, R0.reuse.H0_H0 ;  /* 0x20000000ff857230 */ /* 0x100fe40000004100 */
[----:B------:R-:W-:Y:S02]  /*7820*/  HADD2.F32 R136, -RZ, R0.H1_H1 ;  /* 0x30000000ff887230 */ /* 0x000fe40000004100 */
[C---:B------:R-:W-:Y:S01]  /*7830*/  FMUL R0, R76.reuse, R4 ;  /* 0x000000044c007220 */ /* 0x040fe20000400000 */
[----:B------:R-:W-:Y:S02]  /*7840*/  HADD2.F32 R80, -RZ, R80.H1_H1 ;  /* 0x30000050ff507230 */ /* 0x000fe40000004100 */
[C---:B------:R-:W-:Y:S01]  /*7850*/  FMUL R4, R76.reuse, R8 ;  /* 0x000000084c047220 */ /* 0x040fe20000400000 */
[--C-:B------:R-:W-:Y:S02]  /*7860*/  HADD2.F32 R135, -RZ, R137.reuse.H0_H0 ;  /* 0x20000089ff877230 */ /* 0x100fe40000004100 */
[C---:B------:R-:W-:Y:S01]  /*7870*/  FFMA R0, R81.reuse, R3, R0 ;  /* 0x0000000351007223 */ /* 0x040fe20000000000 */
[C---:B------:R-:W-:Y:S01]  /*7880*/  FMUL R3, R76.reuse, R5 ;  /* 0x000000054c037220 */ /* 0x040fe20000400000 */
[C---:B------:R-:W-:Y:S01]  /*7890*/  FMUL R5, R76.reuse, R9 ;  /* 0x000000094c057220 */ /* 0x040fe20000400000 */
[----:B------:R-:W-:Y:S01]  /*78a0*/  HADD2.F32 R138, -RZ, R137.H1_H1 ;  /* 0x30000089ff8a7230 */ /* 0x000fe20000004100 */
[----:B------:R-:W-:Y:S01]  /*78b0*/  F2FP.F16.E4M3.UNPACK_B R8, R159 ;  /* 0x0000009fff08723e */ /* 0x000fe200020006ff */
[C---:B------:R-:W-:Y:S01]  /*78c0*/  FFMA R3, R81.reuse, R80, R3 ;  /* 0x0000005051037223 */ /* 0x040fe20000000003 */
[C---:B------:R-:W-:Y:S01]  /*78d0*/  FFMA R6, R81.reuse, R83, R6 ;  /* 0x0000005351067223 */ /* 0x040fe20000000006 */
[C---:B------:R-:W-:Y:S01]  /*78e0*/  FFMA R7, R81.reuse, R82, R7 ;  /* 0x0000005251077223 */ /* 0x040fe20000000007 */
        /* <DEDUP_REMOVED lines=10> */
[----:B------:R-:W-:Y:S01]  /*7990*/  F2FP.SATFINITE.E4M3.F32.PACK_AB_MERGE_C R86, R11, R10, RZ ;  /* 0x0000000a0b56723e */ /* 0x000fe200048070ff */
[C---:B------:R-:W-:Y:S01]  /*79a0*/  FFMA R6, R81.reuse, R88, R6 ;  /* 0x0000005851067223 */ /* 0x040fe20000000006 */
[C---:B------:R-:W-:Y:S01]  /*79b0*/  FFMA R7, R81.reuse, R90, R7 ;  /* 0x0000005a51077223 */ /* 0x040fe20000000007 */
[C---:B------:R-:W-:Y:S01]  /*79c0*/  FMUL R10, R76.reuse, R16 ;  /* 0x000000104c0a7220 */ /* 0x040fe20000400000 */
[C---:B------:R-:W-:Y:S01]  /*79d0*/  FMUL R11, R76.reuse, R17 ;  /* 0x000000114c0b7220 */ /* 0x040fe20000400000 */
[--C-:B------:R-:W-:Y:S02]  /*79e0*/  HADD2.F32 R85, -RZ, R9.reuse.H0_H0 ;  /* 0x20000009ff557230 */ /* 0x100fe40000004100 */
[C---:B------:R-:W-:Y:S01]  /*79f0*/  FMUL R8, R76.reuse, R14 ;  /* 0x0000000e4c087220 */ /* 0x040fe20000400000 */
[----:B------:R-:W-:Y:S02]  /*7a00*/  HADD2.F32 R82, -RZ, R9.H1_H1 ;  /* 0x30000009ff527230 */ /* 0x000fe40000004100 */
[C---:B------:R-:W-:Y:S01]  /*7a10*/  FMUL R14, R76.reuse, R20 ;  /* 0x000000144c0e7220 */ /* 0x040fe20000400000 */
[C---:B------:R-:W-:Y:S01]  /*7a20*/  FMUL R20, R76.reuse, R26 ;  /* 0x0000001a4c147220 */ /* 0x040fe20000400000 */
[C---:B------:R-:W-:Y:S01]  /*7a30*/  FFMA R8, R81.reuse, R89, R8 ;  /* 0x0000005951087223 */ /* 0x040fe20000000008 */
[C---:B------:R-:W-:Y:S01]  /*7a40*/  FMUL R26, R76.reuse, R32 ;  /* 0x000000204c1a7220 */ /* 0x040fe20000400000 */
[C---:B------:R-:W-:Y:S01]  /*7a50*/  FMUL R9, R76.reuse, R15 ;  /* 0x0000000f4c097220 */ /* 0x040fe20000400000 */
[C---:B------:R-:W-:Y:S01]  /*7a60*/  FMUL R15, R76.reuse, R21 ;  /* 0x000000154c0f7220 */ /* 0x040fe20000400000 */
[C---:B------:R-:W-:Y:S01]  /*7a70*/  FMUL R12, R76.reuse, R18 ;  /* 0x000000124c0c7220 */ /* 0x040fe20000400000 */
[C---:B------:R-:W-:Y:S01]  /*7a80*/  FMUL R18, R76.reuse, R24 ;  /* 0x000000184c127220 */ /* 0x040fe20000400000 */
[C---:B------:R-:W-:Y:S01]  /*7a90*/  FFMA R9, R81.reuse, R92, R9 ;  /* 0x0000005c51097223 */ /* 0x040fe20000000009 */
[C---:B------:R-:W-:Y:S01]  /*7aa0*/  FFMA R10, R81.reuse, R91, R10 ;  /* 0x0000005b510a7223 */ /* 0x040fe2000000000a */
[C---:B------:R-:W-:Y:S01]  /*7ab0*/  FFMA R11, R81.reuse, R94, R11 ;  /* 0x0000005e510b7223 */ /* 0x040fe2000000000b */
[----:B------:R-:W-:Y:S01]  /*7ac0*/  FFMA R12, R81, R93, R12 ;  /* 0x0000005d510c7223 */ /* 0x000fe2000000000c */
[C---:B------:R-:W-:Y:S01]  /*7ad0*/  FMUL R13, R76.reuse, R19 ;  /* 0x000000134c0d7220 */ /* 0x040fe20000400000 */
[----:B------:R-:W-:Y:S01]  /*7ae0*/  F2FP.SATFINITE.E4M3.F32.PACK_AB_MERGE_C R8, R9, R8, RZ ;  /* 0x000000080908723e */ /* 0x000fe200048070ff */
        /* <DEDUP_REMOVED lines=10> */
[C---:B------:R-:W-:Y:S01]  /*7b90*/  FMUL R21, R76.reuse, R27 ;  /* 0x0000001b4c157220 */ /* 0x040fe20000400000 */
[C---:B------:R-:W-:Y:S01]  /*7ba0*/  FMUL R27, R76.reuse, R33 ;  /* 0x000000214c1b7220 */ /* 0x040fe20000400000 */
[C---:B------:R-:W-:Y:S01]  /*7bb0*/  FFMA R17, R81.reuse, R100, R17 ;  /* 0x0000006451117223 */ /* 0x040fe20000000011 */
[C---:B------:R-:W-:Y:S01]  /*7bc0*/  FFMA R18, R81.reuse, R99, R18 ;  /* 0x0000006351127223 */ /* 0x040fe20000000012 */
[C---:B------:R-:W-:Y:S01]  /*7bd0*/  FFMA R19, R81.reuse, R102, R19 ;  /* 0x0000006651137223 */ /* 0x040fe20000000013 */
[C---:B------:R-:W-:Y:S01]  /*7be0*/  FFMA R20, R81.reuse, R101, R20 ;  /* 0x0000006551147223 */ /* 0x040fe20000000014 */
[C---:B------:R-:W-:Y:S01]  /*7bf0*/  FFMA R21, R81.reuse, R104, R21 ;  /* 0x0000006851157223 */ /* 0x040fe20000000015 */
[C---:B------:R-:W-:Y:S01]  /*7c00*/  FFMA R22, R81.reuse, R103, R22 ;  /* 0x0000006751167223 */ /* 0x040fe20000000016 */
[----:B------:R-:W-:Y:S01]  /*7c10*/  FFMA R23, R81, R106, R23 ;  /* 0x0000006a51177223 */ /* 0x000fe20000000017 */
[----:B------:R-:W-:Y:S01]  /*7c20*/  F2FP.SATFINITE.E4M3.F32.PACK_AB_MERGE_C R16, R17, R16, RZ ;  /* 0x000000101110723e */ /* 0x000fe200048070ff */
[C---:B------:R-:W-:Y:S01]  /*7c30*/  FMUL R24, R76.reuse, R30 ;  /* 0x0000001e4c187220 */ /* 0x040fe20000400000 */
[----:B------:R-:W-:Y:S01]  /*7c40*/  F2FP.SATFINITE.E4M3.F32.PACK_AB_MERGE_C R21, R21, R20, RZ ;  /* 0x000000141515723e */ /* 0x000fe200048070ff */
[C---:B------:R-:W-:Y:S01]  /*7c50*/  FMUL R30, R76.reuse, R36 ;  /* 0x000000244c1e7220 */ /* 0x040fe20000400000 */
[----:B------:R-:W-:Y:S01]  /*7c60*/  F2FP.SATFINITE.E4M3.F32.PACK_AB_MERGE_C R20, R15, R14, R16 ;  /* 0x0000000e0f14723e */ /* 0x000fe20004807010 */
[----:B------:R-:W-:Y:S01]  /*7c70*/  FFMA R24, R81, R105, R24 ;  /* 0x0000006951187223 */ /* 0x000fe20000000018 */
[----:B------:R-:W-:Y:S01]  /*7c80*/  F2FP.SATFINITE.E4M3.F32.PACK_AB_MERGE_C R21, R19, R18, R21 ;  /* 0x000000121315723e */ /* 0x000fe20004807015 */
[C---:B------:R-:W-:Y:S01]  /*7c90*/  FMUL R36, R76.reuse, R42 ;  /* 0x0000002a4c247220 */ /* 0x040fe20000400000 */
        /* <DEDUP_REMOVED lines=13> */
[----:B------:R-:W-:Y:S01]  /*7d70*/  FFMA R29, R81, R112, R29 ;  /* 0x00000070511d7223 */ /* 0x000fe2000000001d */
[----:B------:R-:W-:Y:S01]  /*7d80*/  F2FP.SATFINITE.E4M3.F32.PACK_AB_MERGE_C R22, R23, R22, R24 ;  /* 0x000000161716723e */ /* 0x000fe20004807018 */
[C---:B------:R-:W-:Y:S01]  /*7d90*/  FFMA R30, R81.reuse, R111, R30 ;  /* 0x0000006f511e7223 */ /* 0x040fe2000000001e */
[C---:B------:R-:W-:Y:S01]  /*7da0*/  FFMA R31, R81.reuse, R114, R31 ;  /* 0x00000072511f7223 */ /* 0x040fe2000000001f */
[----:B------:R-:W-:Y:S01]  /*7db0*/  FFMA R32, R81, R113, R32 ;  /* 0x0000007151207223 */ /* 0x000fe20000000020 */
[----:B------:R-:W-:Y:S01]  /*7dc0*/  F2FP.SATFINITE.E4M3.F32.PACK_AB_MERGE_C R23, R29, R28, RZ ;  /* 0x0000001c1d17723e */ /* 0x000fe200048070ff */
[C---:B------:R-:W-:Y:S01]  /*7dd0*/  FMUL R38, R76.reuse, R44 ;  /* 0x0000002c4c267220 */ /* 0x040fe20000400000 */
[C---:B------:R-:W-:Y:S01]  /*7de0*/  FMUL R33, R76.reuse, R39 ;  /* 0x000000274c217220 */ /* 0x040fe20000400000 */
[C---:B------:R-:W-:Y:S01]  /*7df0*/  FMUL R39, R76.reuse, R45 ;  /* 0x0000002d4c277220 */ /* 0x040fe20000400000 */
[----:B------:R-:W-:Y:S01]  /*7e00*/  F2FP.SATFINITE.E4M3.F32.PACK_AB_MERGE_C R23, R27, R26, R23 ;  /* 0x0000001a1b17723e */ /* 0x000fe20004807017 */
[C---:B------:R-:W-:Y:S01]  /*7e10*/  FMUL R37, R76.reuse, R43 ;  /* 0x0000002b4c257220 */ /* 0x040fe20000400000 */
[C---:B------:R-:W-:Y:S01]  /*7e20*/  FFMA R33, R81.reuse, R116, R33 ;  /* 0x0000007451217223 */ /* 0x040fe20000000021 */
[C---:B------:R-:W-:Y:S01]  /*7e30*/  FFMA R34, R81.reuse, R115, R34 ;  /* 0x0000007351227223 */ /* 0x040fe20000000022 */
[C---:B------:R-:W-:Y:S01]  /*7e40*/  FFMA R35, R81.reuse, R118, R35 ;  /* 0x0000007651237223 */ /* 0x040fe20000000023 */
[----:B------:R-:W-:Y:S01]  /*7e50*/  FFMA R36, R81, R117, R36 ;  /* 0x0000007551247223 */ /* 0x000fe20000000024 */
[C---:B------:R-:W-:Y:S01]  /*7e60*/  FMUL R40, R76.reuse, R46 ;  /* 0x0000002e4c287220 */ /* 0x040fe20000400000 */
[----:B------:R-:W-:Y:S01]  /*7e70*/  F2FP.SATFINITE.E4M3.F32.PACK_AB_MERGE_C R32, R33, R32, RZ ;  /* 0x000000202120723e */ /* 0x000fe200048070ff */
[C---:B------:R-:W-:Y:S01]  /*7e80*/  FFMA R37, R81.reuse, R120, R37 ;  /* 0x0000007851257223 */ /* 0x040fe20000000025 */
[C---:B------:R-:W-:Y:S01]  /*7e90*/  FMUL R41, R76.reuse, R47 ;  /* 0x0000002f4c297220 */ /* 0x040fe20000400000 */
[C---:B------:R-:W-:Y:S01]  /*7ea0*/  FFMA R38, R81.reuse, R119, R38 ;  /* 0x0000007751267223 */ /* 0x040fe20000000026 */
[----:B------:R-:W-:Y:S01]  /*7eb0*/  FFMA R39, R81, R122, R39 ;  /* 0x0000007a51277223 */ /* 0x000fe20000000027 */
[C---:B------:R-:W-:Y:S01]  /*7ec0*/  FMUL R43, R76.reuse, R49 ;  /* 0x000000314c2b7220 */ /* 0x040fe20000400000 */
[----:B------:R-:W-:Y:S01]  /*7ed0*/  F2FP.SATFINITE.E4M3.F32.PACK_AB_MERGE_C R37, R37, R36, RZ ;  /* 0x000000242525723e */ /* 0x000fe200048070ff */
[C---:B------:R-:W-:Y:S01]  /*7ee0*/  FFMA R40, R81.reuse, R121, R40 ;  /* 0x0000007951287223 */ /* 0x040fe20000000028 */
[C---:B------:R-:W-:Y:S01]  /*7ef0*/  FMUL R44, R76.reuse, R50 ;  /* 0x000000324c2c7220 */ /* 0x040fe20000400000 */
[C---:B------:R-:W-:Y:S01]  /*7f00*/  FFMA R41, R81.reuse, R124, R41 ;  /* 0x0000007c51297223 */ /* 0x040fe20000000029 */
[C---:B------:R-:W-:Y:S01]  /*7f10*/  FMUL R45, R76.reuse, R51 ;  /* 0x000000334c2d7220 */ /* 0x040fe20000400000 */
[C---:B------:R-:W-:Y:S01]  /*7f20*/  FFMA R42, R81.reuse, R123, R42 ;  /* 0x0000007b512a7223 */ /* 0x040fe2000000002a */
[C---:B------:R-:W-:Y:S01]  /*7f30*/  FMUL R46, R76.reuse, R52 ;  /* 0x000000344c2e7220 */ /* 0x040fe20000400000 */
[C---:B------:R-:W-:Y:S01]  /*7f40*/  FFMA R43, R81.reuse, R126, R43 ;  /* 0x0000007e512b7223 */ /* 0x040fe2000000002b */
[C---:B------:R-:W-:Y:S01]  /*7f50*/  FMUL R47, R76.reuse, R53 ;  /* 0x000000354c2f7220 */ /* 0x040fe20000400000 */
[C---:B------:R-:W-:Y:S01]  /*7f60*/  FMUL R48, R76.reuse, R54 ;  /* 0x000000364c307220 */ /* 0x040fe20000400000 */
[C---:B------:R-:W-:Y:S01]  /*7f70*/  FMUL R49, R76.reuse, R55 ;  /* 0x000000374c317220 */ /* 0x040fe20000400000 */
[C---:B------:R-:W-:Y:S01]  /*7f80*/  FMUL R52, R76.reuse, R58 ;  /* 0x0000003a4c347220 */ /* 0x040fe20000400000 */
[C---:B------:R-:W-:Y:S01]  /*7f90*/  FMUL R53, R76.reuse, R59 ;  /* 0x0000003b4c357220 */ /* 0x040fe20000400000 */
[C---:B------:R-:W-:Y:S01]  /*7fa0*/  FMUL R54, R76.reuse, R60 ;  /* 0x0000003c4c367220 */ /* 0x040fe20000400000 */
[C---:B------:R-:W-:Y:S01]  /*7fb0*/  FMUL R55, R76.reuse, R61 ;  /* 0x0000003d4c377220 */ /* 0x040fe20000400000 */
[C---:B------:R-:W-:Y:S01]  /*7fc0*/  FFMA R44, R81.reuse, R125, R44 ;  /* 0x0000007d512c7223 */ /* 0x040fe2000000002c */
[C---:B------:R-:W-:Y:S01]  /*7fd0*/  FMUL R58, R76.reuse, R64 ;  /* 0x000000404c3a7220 */ /* 0x040fe20000400000 */
[C---:B------:R-:W-:Y:S01]  /*7fe0*/  FMUL R59, R76.reuse, R65 ;  /* 0x000000414c3b7220 */ /* 0x040fe20000400000 */
[C---:B------:R-:W-:Y:S01]  /*7ff0*/  FMUL R60, R76.reuse, R66 ;  /* 0x000000424c3c7220 */ /* 0x040fe20000400000 */
[C---:B------:R-:W-:Y:S01]  /*8000*/  FMUL R61, R76.reuse, R67 ;  /* 0x000000434c3d7220 */ /* 0x040fe20000400000 */
[----:B------:R-:W-:Y:S01]  /*8010*/  FFMA R45, R81, R128, R45 ;  /* 0x00000080512d7223 */ /* 0x000fe2000000002d */
[----:B------:R-:W-:Y:S01]  /*8020*/  F2FP.SATFINITE.E4M3.F32.PACK_AB_MERGE_C R64, R3, R0, R84 ;  /* 0x000000000340723e */ /* 0x000fe20004807054 */
[----:B------:R-:W-:Y:S01]  /*8030*/  FFMA R46, R81, R127, R46 ;  /* 0x0000007f512e7223 */ /* 0x000fe2000000002e */
[----:B------:R-:W-:Y:S01]  /*8040*/  F2FP.SATFINITE.E4M3.F32.PACK_AB_MERGE_C R65, R5, R4, R86 ;  /* 0x000000040541723e */ /* 0x000fe20004807056 */
[C---:B------:R-:W-:Y:S01]  /*8050*/  FMUL R50, R76.reuse, R56 ;  /* 0x000000384c327220 */ /* 0x040fe20000400000 */
[----:B------:R-:W-:Y:S01]  /*8060*/  F2FP.SATFINITE.E4M3.F32.PACK_AB_MERGE_C R66, R7, R6, R8 ;  /* 0x000000060742723e */ /* 0x000fe20004807008 */
[----:B------:R-:W-:Y:S01]  /*8070*/  FFMA R47, R81, R130, R47 ;  /* 0x00000082512f7223 */ /* 0x000fe2000000002f */
[----:B------:R-:W-:Y:S01]  /*8080*/  F2FP.SATFINITE.E4M3.F32.PACK_AB_MERGE_C R67, R11, R10, R12 ;  /* 0x0000000a0b43723e */ /* 0x000fe2000480700c */
[C---:B------:R-:W-:Y:S01]  /*8090*/  FMUL R51, R76.reuse, R57 ;  /* 0x000000394c337220 */ /* 0x040fe20000400000 */
[C---:B------:R-:W-:Y:S01]  /*80a0*/  FFMA R48, R81.reuse, R129, R48 ;  /* 0x0000008151307223 */ /* 0x040fe20000000030 */
[C---:B------:R-:W-:Y:S01]  /*80b0*/  FFMA R49, R81.reuse, R132, R49 ;  /* 0x0000008451317223 */ /* 0x040fe20000000031 */
[----:B------:R-:W-:Y:S01]  /*80c0*/  FFMA R50, R81, R131, R50 ;  /* 0x0000008351327223 */ /* 0x000fe20000000032 */
[----:B------:R1:W-:Y:S01]  /*80d0*/  STS.128 [R181+UR8+0x6000], R64 ;  /* 0x00600040b5007988 */ /* 0x0003e20008000c08 */
[----:B------:R-:W-:Y:S01]  /*80e0*/  IADD3 R0, PT, PT, R181, UR8, RZ ;  /* 0x00000008b5007c10 */ /* 0x000fe2000fffe0ff */
[C---:B------:R-:W-:Y:S01]  /*80f0*/  FFMA R51, R81.reuse, R134, R51 ;  /* 0x0000008651337223 */ /* 0x040fe20000000033 */
[--C-:B------:R-:W-:Y:S02]  /*8100*/  HADD2.F32 R137, -RZ, R139.reuse.H0_H0 ;  /* 0x2000008bff897230 */ /* 0x100fe40000004100 */
[C---:B------:R-:W-:Y:S01]  /*8110*/  FFMA R52, R81.reuse, R133, R52 ;  /* 0x0000008551347223 */ /* 0x040fe20000000034 */
[----:B------:R-:W-:Y:S02]  /*8120*/  HADD2.F32 R140, -RZ, R139.H1_H1 ;  /* 0x3000008bff8c7230 */ /* 0x000fe40000004100 */
[C---:B------:R-:W-:Y:S01]  /*8130*/  FMUL R56, R76.reuse, R62 ;  /* 0x0000003e4c387220 */ /* 0x040fe20000400000 */
[----:B------:R-:W-:Y:S01]  /*8140*/  FFMA R53, R81, R136, R53 ;  /* 0x0000008851357223 */ /* 0x000fe20000000035 */
[----:B------:R-:W-:Y:S01]  /*8150*/  FMUL R57, R76, R63 ;  /* 0x0000003f4c397220 */ /* 0x000fe20000400000 */
[----:B------:R-:W-:Y:S01]  /*8160*/  IADD3 R3, PT, PT, R195, R0, RZ ;  /* 0x00000000c3037210 */ /* 0x000fe20007ffe0ff */
[C---:B------:R-:W-:Y:S01]  /*8170*/  FFMA R54, R81.reuse, R135, R54 ;  /* 0x0000008751367223 */ /* 0x040fe20000000036 */
[C---:B------:R-:W-:Y:S01]  /*8180*/  FFMA R55, R81.reuse, R138, R55 ;  /* 0x0000008a51377223 */ /* 0x040fe20000000037 */
[----:B------:R-:W-:Y:S01]  /*8190*/  FFMA R56, R81, R137, R56 ;  /* 0x0000008951387223 */ /* 0x000fe20000000038 */
[----:B------:R-:W-:Y:S01]  /*81a0*/  F2FP.SATFINITE.E4M3.F32.PACK_AB_MERGE_C R40, R41, R40, RZ ;  /* 0x000000282928723e */ /* 0x000fe200048070ff */
[----:B------:R1:W-:Y:S01]  /*81b0*/  STS.128 [R3+0x6010], R20 ;  /* 0x0060101403007388 */ /* 0x0003e20000000c00 */
[----:B------:R-:W-:Y:S01]  /*81c0*/  F2FP.SATFINITE.E4M3.F32.PACK_AB_MERGE_C R44, R45, R44, RZ ;  /* 0x0000002c2d2c723e */ /* 0x000fe200048070ff */
[C---:B------:R-:W-:Y:S01]  /*81d0*/  FFMA R57, R81.reuse, R140, R57 ;  /* 0x0000008c51397223 */ /* 0x040fe20000000039 */
[C---:B------:R-:W-:Y:S01]  /*81e0*/  FFMA R58, R81.reuse, R83, R58 ;  /* 0x00000053513a7223 */ /* 0x040fe2000000003a */
[C---:B------:R-:W-:Y:S01]  /*81f0*/  FFMA R59, R81.reuse, R80, R59 ;  /* 0x00000050513b7223 */ /* 0x040fe2000000003b */
[----:B------:R-:W-:Y:S01]  /*8200*/  FFMA R60, R81, R85, R60 ;  /* 0x00000055513c7223 */ /* 0x000fe2000000003c */
[----:B------:R-:W-:Y:S01]  /*8210*/  F2FP.SATFINITE.E4M3.F32.PACK_AB_MERGE_C R38, R39, R38, R40 ;  /* 0x000000262726723e */ /* 0x000fe20004807028 */
[----:B------:R-:W-:Y:S01]  /*8220*/  FFMA R61, R81, R82, R61 ;  /* 0x00000052513d7223 */ /* 0x000fe2000000003d */
[----:B------:R-:W-:Y:S02]  /*8230*/  F2FP.SATFINITE.E4M3.F32.PACK_AB_MERGE_C R36, R31, R30, R32 ;  /* 0x0000001e1f24723e */ /* 0x000fe40004807020 */
[----:B------:R-:W-:Y:S02]  /*8240*/  F2FP.SATFINITE.E4M3.F32.PACK_AB_MERGE_C R37, R35, R34, R37 ;  /* 0x000000222325723e */ /* 0x000fe40004807025 */
[----:B------:R-:W-:Y:S02]  /*8250*/  F2FP.SATFINITE.E4M3.F32.PACK_AB_MERGE_C R39, R43, R42, R44 ;  /* 0x0000002a2b27723e */ /* 0x000fe4000480702c */
[----:B------:R-:W-:Y:S02]  /*8260*/  IADD3 R8, PT, PT, R200, R0, RZ ;  /* 0x00000000c8087210 */ /* 0x000fe40007ffe0ff */
        /* <DEDUP_REMOVED lines=8> */
[----:B------:R-:W-:Y:S02]  /*82f0*/  F2FP.SATFINITE.E4M3.F32.PACK_AB_MERGE_C R7, R59, R58, R60 ;  /* 0x0000003a3b07723e */ /* 0x000fe4000480703c */
[----:B------:R-:W-:Y:S05]  /*8300*/  IADD3 R0, PT, PT, R186, R3, RZ ;  /* 0x00000003ba007210 */ /* 0x000fea0007ffe0ff */
        /* <DEDUP_REMOVED lines=10> */
[----:B------:R-:W-:Y:S02]  /*83b0*/  UIADD3 UR5, UPT, UPT, UR41, 0x40, URZ ;  /* 0x0000004029057890 */ /* 0x000fe4000fffe0ff */
[----:B------:R-:W-:Y:S02]  /*83c0*/  UIADD3 UR4, UPT, UPT, UR49, 0x6200, UR8 ;  /* 0x0000620031047890 */ /* 0x000fe4000fffe008 */
[----:B------:R-:W-:Y:S01]  /*83d0*/  UIADD3.X UR11, UPT, UPT, URZ, UR53, URZ, UP0, !UPT ;  /* 0x00000035ff0b7290 */ /* 0x000fe200087fe4ff */
[----:B------:R-:W-:Y:S01]  /*83e0*/  UMOV UR6, UR42 ;  /* 0x0000002a00067c82 */ /* 0x000fe20008000000 */
[----:B------:R-:W-:Y:S07]  /*83f0*/  UMOV UR7, UR36 ;  /* 0x0000002400077c82 */ /* 0x000fee0008000000 */
[----:B------:R2:W-:Y:S02]  /*8400*/  UTMASTG.3D [UR4], [UR10] ;  /* 0x000000040a0073b5 */ /* 0x0005e40008010000 */
[----:B--2---:R0:W-:Y:S02]  /*8410*/  UTMACMDFLUSH ;  /* 0x00000000000079b7 */ /* 0x0041e40000000000 */
.L_x_110:
[----:B------:R-:W-:Y:S05]  /*8420*/  BSYNC.RECONVERGENT B0 ;  /* 0x0000000000007941 */ /* 0x000fea0003800200 */
.L_x_109:
[----:B------:R-:W-:Y:S01]  /*8430*/  UIADD3 UR40, UPT, UPT, UR40, 0x1, URZ ;  /* 0x0000000128287890 */ /* 0x000fe2000fffe0ff */
[----:B------:R-:W-:Y:S01]  /*8440*/  ISETP.NE.AND P1, PT, R194, RZ, PT ;  /* 0x000000ffc200720c */ /* 0x000fe20003f25270 */
[----:B------:R-:W-:Y:S01]  /*8450*/  BSSY.RECONVERGENT B0, `(.L_x_111) ;  /* 0x0000007000007945 */ /* 0x000fe20003800200 */
[----:B-1----:R-:W-:Y:S01]  /*8460*/  LEA R3, R176, UR49, 0x3 ;  /* 0x00000031b0037c11 */ /* 0x002fe2000f8e18ff */
[----:B------:R-:W-:Y:S04]  /*8470*/  UISETP.NE.AND UP0, UPT, UR40, 0x2, UPT ;  /* 0x000000022800788c */ /* 0x000fe8000bf05270 */
[----:B------:R-:W-:Y:S06]  /*8480*/  USEL UR40, UR40, URZ, UP0 ;  /* 0x000000ff28287287 */ /* 0x000fec0008000000 */
[----:B------:R-:W-:Y:S01]  /*8490*/  @P1 SHF.L.U32 R0, R175, 0x1f, RZ ;  /* 0x0000001faf001819 */ /* 0x000fe200000006ff */
[----:B------:R-:W-:Y:S05]  /*84a0*/  @P0 BRA `(.L_x_112) ;  /* 0x0000000000040947 */ /* 0x000fea0003800000 */
[----:B------:R-:W-:Y:S04]  /*84b0*/  DEPBAR.LE SB0, 0x1 ;  /* 0x000080400000791a */ /* 0x000fe80000000000 */
.L_x_112:
[----:B------:R-:W-:Y:S05]  /*84c0*/  BSYNC.RECONVERGENT B0 ;  /* 0x0000000000007941 */ /* 0x000fea0003800200 */
.L_x_111:
[----:B------:R-:W-:Y:S06]  /*84d0*/  BAR.SYNC.DEFER_BLOCKING 0x1, 0x80 ;  /* 0x0042000000007b1d */ /* 0x000fec0000010000 */
[----:B------:R-:W1:Y:S01]  /*84e0*/  @P1 SYNCS.PHASECHK.TRANS64.TRYWAIT P0, [R3+URZ+0x90], R0 ;  /* 0x00009000030015a7 */ /* 0x000e6200080011ff */
[----:B------:R-:W-:Y:S01]  /*84f0*/  BSSY B1, `(.L_x_113) ;  /* 0x0000023000017945 */ /* 0x000fe20003800000 */
[----:B-1----:R-:W-:Y:S03]  /*8500*/  @P1 SEL R192, RZ, 0x1, !P0 ;  /* 0x00000001ffc01807 */ /* 0x002fe60004000000 */
        /* <DEDUP_REMOVED lines=10> */
[----:B------:R-:W1:Y:S02]  /*85b0*/  SYNCS.PHASECHK.TRANS64.TRYWAIT P0, [R3+URZ+0x90], R6 ;  /* 0x00009006030075a7 */ /* 0x000e6400080011ff */
[----:B-1----:R-:W-:Y:S05]  /*85c0*/  @!P0 BRA `(.L_x_117) ;  /* 0x0000002000708947 */ /* 0x002fea0003800000 */
.L_x_116:
[----:B------:R-:W-:Y:S05]  /*85d0*/  BSYNC B0 ;  /* 0x0000000000007941 */ /* 0x000fea0003800000 */
.L_x_115:
[----:B------:R-:W-:Y:S01]  /*85e0*/  ISETP.NE.AND P0, PT, R193, RZ, PT ;  /* 0x000000ffc100720c */ /* 0x000fe20003f05270 */
[----:B-1----:R-:W-:Y:S02]  /*85f0*/  VIADD R6, R3, 0xa8 ;  /* 0x000000a803067836 */ /* 0x002fe40000000000 */
[----:B------:R-:W-:Y:S02]  /*8600*/  IMAD.U32 R3, RZ, RZ, UR37 ;  /* 0x00000025ff037e24 */ /* 0x000fe4000f8e00ff */
[----:B------:R-:W-:Y:S03]  /*8610*/  VIADD R176, R176, 0x1 ;  /* 0x00000001b0b07836 */ /* 0x000fe60000000000 */
[----:B------:R-:W-:Y:S05]  /*8620*/  PRMT R3, R3, 0x654, R6 ;  /* 0x0000065403037816 */ /* 0x000fea0000000006 */
[----:B------:R1:W2:Y:S04]  /*8630*/  @P0 LDS.128 R144, [R0] ;  /* 0x0000000000900984 */ /* 0x0002a80000000c00 */
[----:B------:R3:W4:Y:S04]  /*8640*/  @P0 LDS.128 R152, [R5+0x20] ;  /* 0x0000200005980984 */ /* 0x0007280000000c00 */
[----:B------:R3:W2:Y:S04]  /*8650*/  @P0 LDS.128 R148, [R7+0x10] ;  /* 0x0000100007940984 */ /* 0x0006a80000000c00 */
[----:B------:R3:W2:Y:S01]  /*8660*/  @P0 LDS.128 R156, [R4+0x10] ;  /* 0x00001000049c0984 */ /* 0x0006a20000000c00 */
        /* <DEDUP_REMOVED lines=8> */
[----:B-1----:R-:W-:Y:S04]  /*86f0*/  SEL R0, RZ, 0x1, P0 ;  /* 0x00000001ff007807 */ /* 0x002fe80000000000 */
[----:B------:R-:W-:Y:S01]  /*8700*/  LOP3.LUT R175, R175, R0, RZ, 0x3c, !PT ;  /* 0x00000000afaf7212 */ /* 0x000fe200078e3cff */
[----:B-----5:R3:W-:Y:S06]  /*8710*/  SYNCS.ARRIVE.TRANS64.RED.A1T0 RZ, [R3+URZ], RZ ;  /* 0x000000ff03ff79a7 */ /* 0x0207ec00081004ff */
.L_x_114:
[----:B------:R-:W-:Y:S05]  /*8720*/  BSYNC B1 ;  /* 0x0000000000017941 */ /* 0x000fea0003800000 */
.L_x_113:
[----:B---3--:R-:W-:Y:S05]  /*8730*/  VIADD R3, R78, 0x80 ;  /* 0x000000804e037836 */ /* 0x008fea0000000000 */
[----:B------:R-:W-:Y:S04]  /*8740*/  SHF.R.U32.HI R3, RZ, 0x15, R3 ;  /* 0x00000015ff037819 */ /* 0x000fe80000011603 */
[----:B------:R-:W-:Y:S11]  /*8750*/  LOP3.LUT P0, RZ, R3, 0x3, R168, 0x48, !PT ;  /* 0x0000000303ff7812 */ /* 0x000ff600078048a8 */
[----:B------:R-:W-:Y:S02]  /*8760*/  @!UPT UIADD3 URZ, UPT, UPT, URZ, URZ, URZ ;  /* 0x000000fffffff290 */ /* 0x000fe4000fffe0ff */
[----:B------:R-:W-:Y:S05]  /*8770*/  @!P0 BRA `(.L_x_118) ;  /* 0x0000000000408947 */ /* 0x000fea0003800000 */
[----:B------:R-:W1:Y:S01]  /*8780*/  LDCU.64 UR8, c[0x4][0x78] ;  /* 0x01000f00ff0877ac */ /* 0x000e620008000a00 */
[----:B------:R-:W-:Y:S01]  /*8790*/  MOV R15, 0x0 ;  /* 0x00000000000f7802 */ /* 0x000fe20000000f00 */
[----:B------:R-:W-:Y:S02]  /*87a0*/  HFMA2 R12, -RZ, RZ, 0, 5.9604644775390625e-08 ;  /* 0x00000001ff0c7431 */ /* 0x000fe400000001ff */
[----:B------:R-:W-:Y:S02]  /*87b0*/  IMAD.MOV.U32 R8, RZ, RZ, 0x192 ;  /* 0x00000192ff087424 */ /* 0x000fe400078e00ff */
[----:B------:R-:W-:Y:S01]  /*87c0*/  IMAD.MOV.U32 R13, RZ, RZ, RZ ;  /* 0x000000ffff0d7224 */ /* 0x000fe200078e00ff */
[----:B------:R-:W3:Y:S01]  /*87d0*/  LDCU.64 UR6, c[0x4][0x80] ;  /* 0x01001000ff0677ac */ /* 0x000ee20008000a00 */
[----:B------:R-:W2:Y:S01]  /*87e0*/  LDC.64 R14, c[0x4][R15] ;  /* 0x010000000f0e7b82 */ /* 0x000ea20000000a00 */
[----:B------:R-:W5:Y:S01]  /*87f0*/  LDCU.64 UR4, c[0x4][0x18] ;  /* 0x01000300ff0477ac */ /* 0x000f620008000a00 */
[----:B-1----:R-:W-:Y:S01]  /*8800*/  MOV R5, UR9 ;  /* 0x0000000900057c02 */ /* 0x002fe20008000f00 */
[----:B------:R-:W-:Y:S01]  /*8810*/  IMAD.U32 R4, RZ, RZ, UR8 ;  /* 0x00000008ff047e24 */ /* 0x000fe2000f8e00ff */
[----:B---3--:R-:W-:Y:S01]  /*8820*/  MOV R7, UR7 ;  /* 0x0000000700077c02 */ /* 0x008fe20008000f00 */
[----:B------:R-:W-:Y:S01]  /*8830*/  IMAD.U32 R6, RZ, RZ, UR6 ;  /* 0x00000006ff067e24 */ /* 0x000fe2000f8e00ff */
[----:B-----5:R-:W-:Y:S01]  /*8840*/  MOV R11, UR5 ;  /* 0x00000005000b7c02 */ /* 0x020fe20008000f00 */
[----:B------:R-:W-:Y:S02]  /*8850*/  IMAD.U32 R10, RZ, RZ, UR4 ;  /* 0x00000004ff0a7e24 */ /* 0x000fe4000f8e00ff */
[----:B------:R-:W-:Y:S07]  /*8860*/  LEPC R20, `(.L_x_118) ;  /* 0x000000001014794e */ /* 0x000fee0000000000 */
[----:B--2-4-:R-:W-:Y:S05]  /*8870*/  CALL.ABS.NOINC R14 ;  /* 0x000000000e007343 */ /* 0x014fea0003c00000 */
.L_x_118:
[----:B------:R-:W-:Y:S01]  /*8880*/  ISETP.NE.AND P0, PT, R183, RZ, PT ;  /* 0x000000ffb700720c */ /* 0x000fe20003f05270 */
[----:B------:R-:W-:Y:S05]  /*8890*/  WARPSYNC.ALL ;  /* 0x0000000000007948 */ /* 0x000fea0003800000 */
[----:B------:R-:W-:Y:S01]  /*88a0*/  R2UR UR4, R78 ;  /* 0x000000004e0472ca */ /* 0x000fe200000e0000 */
[----:B------:R-:W-:Y:S01]  /*88b0*/  USHF.L.U32 UR8, UR40, 0xd, URZ ;  /* 0x0000000d28087899 */ /* 0x000fe200080006ff */
[----:B--2---:R-:W-:Y:S01]  /*88c0*/  F2FP.F16.E4M3.UNPACK_B R12, R145 ;  /* 0x00000091ff0c723e */ /* 0x004fe200020006ff */
[----:B------:R-:W-:Y:S01]  /*88d0*/  UIADD3 UR54, UPT, UPT, UR40, 0x1, URZ ;  /* 0x0000000128367890 */ /* 0x000fe2000fffe0ff */
[----:B------:R-:W-:Y:S01]  /*88e0*/  F2FP.F16.E4M3.UNPACK_B R11, R146 ;  /* 0x00000092ff0b723e */ /* 0x000fe200020006ff */
[----:B------:R-:W-:Y:S01]  /*88f0*/  BSSY.RECONVERGENT B0, `(.L_x_119) ;  /* 0x000011d000007945 */ /* 0x000fe20003800200 */
        /* <DEDUP_REMOVED lines=8> */
[----:B------:R-:W-:Y:S01]  /*8980*/  F2FP.F16.E4M3.UNPACK_B R6, R151 ;  /* 0x00000097ff06723e */ /* 0x000fe200020006ff */
[--C-:B------:R-:W-:Y:S01]  /*8990*/  HADD2.F32 R91, -RZ, R10.reuse.H0_H0 ;  /* 0x2000000aff5b7230 */ /* 0x100fe20000004100 */
[----:B----4-:R-:W-:Y:S01]  /*89a0*/  F2FP.F16.E4M3.UNPACK_B R5, R152 ;  /* 0x00000098ff05723e */ /* 0x010fe200020006ff */
[----:B------:R-:W-:Y:S01]  /*89b0*/  HADD2.F32 R92, -RZ, R10.H1_H1 ;  /* 0x3000000aff5c7230 */ /* 0x000fe20000004100 */
[----:B------:R-:W-:Y:S01]  /*89c0*/  F2FP.F16.E4M3.UNPACK_B R4, R153 ;  /* 0x00000099ff04723e */ /* 0x000fe200020006ff */
[--C-:B------:R-:W-:Y:S01]  /*89d0*/  HADD2.F32 R95, -RZ, R9.reuse.H0_H0 ;  /* 0x20000009ff5f7230 */ /* 0x100fe20000004100 */
[-C--:B------:R-:W-:Y:S01]  /*89e0*/  F2FP.F16.E4M3.UNPACK_B R3, R144.reuse ;  /* 0x00000090ff03723e */ /* 0x080fe200020006ff */
[----:B------:R-:W-:Y:S01]  /*89f0*/  HADD2.F32 R96, -RZ, R9.H1_H1 ;  /* 0x30000009ff607230 */ /* 0x000fe20000004100 */
[----:B------:R-:W-:Y:S01]  /*8a00*/  F2FP.F16.E4M3.UNPACK_B R144, R144.H1 ;  /* 0x00000090ff90723e */ /* 0x000fe200030006ff */
[--C-:B------:R-:W-:Y:S01]  /*8a10*/  HADD2.F32 R99, -RZ, R8.reuse.H0_H0 ;  /* 0x20000008ff637230 */ /* 0x100fe20000004100 */
[----:B------:R-:W-:Y:S01]  /*8a20*/  F2FP.F16.E4M3.UNPACK_B R145, R145.H1 ;  /* 0x00000091ff91723e */ /* 0x000fe200030006ff */
[----:B------:R-:W-:Y:S01]  /*8a30*/  HADD2.F32 R100, -RZ, R8.H1_H1 ;  /* 0x30000008ff647230 */ /* 0x000fe20000004100 */
[----:B------:R-:W-:Y:S01]  /*8a40*/  F2FP.F16.E4M3.UNPACK_B R146, R146.H1 ;  /* 0x00000092ff92723e */ /* 0x000fe200030006ff */
[--C-:B------:R-:W-:Y:S01]  /*8a50*/  HADD2.F32 R103, -RZ, R7.reuse.H0_H0 ;  /* 0x20000007ff677230 */ /* 0x100fe20000004100 */
[----:B------:R-:W-:Y:S01]  /*8a60*/  F2FP.F16.E4M3.UNPACK_B R147, R147.H1 ;  /* 0x00000093ff93723e */ /* 0x000fe200030006ff */
[----:B------:R-:W-:Y:S01]  /*8a70*/  HADD2.F32 R104, -RZ, R7.H1_H1 ;  /* 0x30000007ff687230 */ /* 0x000fe20000004100 */
[----:B------:R-:W-:Y:S01]  /*8a80*/  R2UR UR5, R187 ;  /* 0x00000000bb0572ca */ /* 0x000fe200000e0000 */
[--C-:B------:R-:W-:Y:S01]  /*8a90*/  HADD2.F32 R107, -RZ, R6.reuse.H0_H0 ;  /* 0x20000006ff6b7230 */ /* 0x100fe20000004100 */
[----:B------:R-:W-:Y:S01]  /*8aa0*/  F2FP.F16.E4M3.UNPACK_B R149, R149.H1 ;  /* 0x00000095ff95723e */ /* 0x000fe200030006ff */
[----:B------:R-:W-:Y:S01]  /*8ab0*/  HADD2.F32 R108, -RZ, R6.H1_H1 ;  /* 0x30000006ff6c7230 */ /* 0x000fe20000004100 */
[----:B------:R-:W-:Y:S01]  /*8ac0*/  F2FP.F16.E4M3.UNPACK_B R153, R153.H1 ;  /* 0x00000099ff99723e */ /* 0x000fe200030006ff */
[--C-:B------:R-:W-:Y:S01]  /*8ad0*/  HADD2.F32 R111, -RZ, R5.reuse.H0_H0 ;  /* 0x20000005ff6f7230 */ /* 0x100fe20000004100 */
[----:B------:R-:W-:Y:S01]  /*8ae0*/  F2FP.F16.E4M3.UNPACK_B R120, R154 ;  /* 0x0000009aff78723e */ /* 0x000fe200020006ff */
[----:B------:R-:W-:Y:S01]  /*8af0*/  HADD2.F32 R112, -RZ, R5.H1_H1 ;  /* 0x30000005ff707230 */ /* 0x000fe20000004100 */
[----:B------:R-:W-:Y:S01]  /*8b00*/  F2FP.F16.E4M3.UNPACK_B R124, R155 ;  /* 0x0000009bff7c723e */ /* 0x000fe200020006ff */
[--C-:B------:R-:W-:Y:S01]  /*8b10*/  HADD2.F32 R115, -RZ, R4.reuse.H0_H0 ;  /* 0x20000004ff737230 */ /* 0x100fe20000004100 */
[----:B------:R-:W-:Y:S01]  /*8b20*/  F2FP.F16.E4M3.UNPACK_B R128, R156 ;  /* 0x0000009cff80723e */ /* 0x000fe200020006ff */
[----:B------:R-:W-:Y:S01]  /*8b30*/  HADD2.F32 R116, -RZ, R4.H1_H1 ;  /* 0x30000004ff747230 */ /* 0x000fe20000004100 */
[-C--:B------:R-:W-:Y:S01]  /*8b40*/  F2FP.F16.E4M3.UNPACK_B R132, R157.reuse ;  /* 0x0000009dff84723e */ /* 0x080fe200020006ff */
[----:B------:R-:W1:Y:S01]  /*8b50*/  LDTM.x64 R4, tmem[UR4+0x80] ;  /* 0x00008004000479ee */ /* 0x000e620008340000 */
[----:B------:R-:W-:Y:S01]  /*8b60*/  HADD2.F32 R0, -RZ, R3.H0_H0 ;  /* 0x20000003ff007230 */ /* 0x000fe20000004100 */
[----:B------:R-:W-:Y:S01]  /*8b70*/  NOP ;  /* 0x0000000000007918 */ /* 0x000fe20000000000 */
[----:B------:R-:W-:Y:S01]  /*8b80*/  HADD2.F32 R85, -RZ, R145.H0_H0 ;  /* 0x20000091ff557230 */ /* 0x000fe20000004100 */
[----:B------:R-:W-:Y:S01]  /*8b90*/  UIADD3 UR5, UPT, UPT, UR5, 0x100, URZ ;  /* 0x0000010005057890 */ /* 0x000fe2000fffe0ff */
[----:B------:R-:W-:Y:S01]  /*8ba0*/  HADD2.F32 R80, -RZ, R3.H1_H1 ;  /* 0x30000003ff507230 */ /* 0x000fe20000004100 */
[----:B------:R-:W-:Y:S01]  /*8bb0*/  F2FP.F16.E4M3.UNPACK_B R157, R157.H1 ;  /* 0x0000009dff9d723e */ /* 0x000fe200030006ff */
[----:B------:R-:W-:Y:S01]  /*8bc0*/  HADD2.F32 R82, -RZ, R144.H1_H1 ;  /* 0x30000090ff527230 */ /* 0x000fe20000004100 */
[----:B------:R-:W-:Y:S01]  /*8bd0*/  UPRMT UR5, UR37, 0x654, UR5 ;  /* 0x0000065425057896 */ /* 0x000fe20008000005 */
[----:B------:R-:W-:Y:S01]  /*8be0*/  HADD2.F32 R86, -RZ, R145.H1_H1 ;  /* 0x30000091ff567230 */ /* 0x000fe20000004100 */
[----:B------:R-:W-:Y:S01]  /*8bf0*/  F2FP.F16.E4M3.UNPACK_B R136, R158 ;  /* 0x0000009eff88723e */ /* 0x000fe200020006ff */
[----:B------:R-:W-:Y:S01]  /*8c00*/  HADD2.F32 R101, -RZ, R149.H0_H0 ;  /* 0x20000095ff657230 */ /* 0x000fe20000004100 */
[----:B------:R-:W-:Y:S01]  /*8c10*/  F2FP.F16.E4M3.UNPACK_B R140, R159 ;  /* 0x0000009fff8c723e */ /* 0x000fe200020006ff */
[----:B------:R-:W-:Y:S01]  /*8c20*/  HADD2.F32 R117, -RZ, R153.H0_H0 ;  /* 0x20000099ff757230 */ /* 0x000fe20000004100 */
[----:B------:R-:W-:Y:S01]  /*8c30*/  F2FP.F16.E4M3.UNPACK_B R148, R148.H1 ;  /* 0x00000094ff94723e */ /* 0x000fe200030006ff */
[--C-:B------:R-:W-:Y:S01]  /*8c40*/  HADD2.F32 R119, -RZ, R120.reuse.H0_H0 ;  /* 0x20000078ff777230 */ /* 0x100fe20000004100 */
[----:B------:R-:W-:Y:S01]  /*8c50*/  F2FP.F16.E4M3.UNPACK_B R150, R150.H1 ;  /* 0x00000096ff96723e */ /* 0x000fe200030006ff */
[----:B-1----:R-:W-:Y:S01]  /*8c60*/  SYNCS.ARRIVE.TRANS64.RED.A1T0 RZ, [UR5], RZ ;  /* 0x000000ffffff79a7 */ /* 0x002fe20008100405 */
[----:B------:R-:W-:Y:S01]  /*8c70*/  HADD2.F32 R120, -RZ, R120.H1_H1 ;  /* 0x30000078ff787230 */ /* 0x000fe20000004100 */
[----:B------:R-:W-:Y:S01]  /*8c80*/  F2FP.F16.E4M3.UNPACK_B R151, R151.H1 ;  /* 0x00000097ff97723e */ /* 0x000fe200030006ff */
[--C-:B------:R-:W-:Y:S01]  /*8c90*/  HADD2.F32 R123, -RZ, R124.reuse.H0_H0 ;  /* 0x2000007cff7b7230 */ /* 0x100fe20000004100 */
[----:B------:R-:W-:Y:S01]  /*8ca0*/  F2FP.F16.E4M3.UNPACK_B R152, R152.H1 ;  /* 0x00000098ff98723e */ /* 0x000fe200030006ff */
[----:B------:R-:W-:Y:S01]  /*8cb0*/  HADD2.F32 R124, -RZ, R124.H1_H1 ;  /* 0x3000007cff7c7230 */ /* 0x000fe20000004100 */
[----:B------:R-:W-:Y:S01]  /*8cc0*/  F2FP.F16.E4M3.UNPACK_B R154, R154.H1 ;  /* 0x0000009aff9a723e */ /* 0x000fe200030006ff */
[C---:B------:R-:W-:Y:S01]  /*8cd0*/  FMUL R4, R76.reuse, R4 ;  /* 0x000000044c047220 */ /* 0x040fe20000400000 */
[C---:B------:R-:W-:Y:S01]  /*8ce0*/  FMUL R5, R76.reuse, R5 ;  /* 0x000000054c057220 */ /* 0x040fe20000400000 */
[----:B------:R-:W-:Y:S02]  /*8cf0*/  HADD2.F32 R3, -RZ, R144.H0_H0 ;  /* 0x20000090ff037230 */ /* 0x000fe40000004100 */
        /* <DEDUP_REMOVED lines=17> */
[C---:B------:R-:W-:Y:S01]  /*8e10*/  FFMA R6, R81.reuse, R3, R6 ;  /* 0x0000000351067223 */ /* 0x040fe20000000006 */
[----:B------:R-:W-:Y:S01]  /*8e20*/  FMUL R3, R76, R21 ;  /* 0x000000154c037220 */ /* 0x000fe20000400000 */
[C---:B------:R-:W-:Y:S01]  /*8e30*/  FFMA R7, R81.reuse, R82, R7 ;  /* 0x0000005251077223 */ /* 0x040fe20000000007 */
[C---:B------:R-:W-:Y:S01]  /*8e40*/  FFMA R8, R81.reuse, R83, R8 ;  /* 0x0000005351087223 */ /* 0x040fe20000000008 */
[C---:B------:R-:W-:Y:S01]  /*8e50*/  FFMA R9, R81.reuse, R84, R9 ;  /* 0x0000005451097223 */ /* 0x040fe20000000009 */
[----:B------:R-:W-:Y:S01]  /*8e60*/  FFMA R10, R81, R85, R10 ;  /* 0x00000055510a7223 */ /* 0x000fe2000000000a */
[----:B------:R-:W-:Y:S01]  /*8e70*/  IADD3 R82, PT, PT, R181, UR8, RZ ;  /* 0x00000008b5527c10 */ /* 0x000fe2000fffe0ff */
[----:B------:R-:W-:Y:S01]  /*8e80*/  HADD2.F32 R132, -RZ, R132.H1_H1 ;  /* 0x30000084ff847230 */ /* 0x000fe20000004100 */
[----:B------:R-:W-:Y:S01]  /*8e90*/  F2FP.SATFINITE.E4M3.F32.PACK_AB_MERGE_C R84, R7, R6, RZ ;  /* 0x000000060754723e */ /* 0x000fe200048070ff */
[----:B------:R-:W-:Y:S01]  /*8ea0*/  HADD2.F32 R133, -RZ, R157.H0_H0 ;  /* 0x2000009dff857230 */ /* 0x000fe20000004100 */
[-C--:B------:R-:W-:Y:S01]  /*8eb0*/  IADD3 R85, PT, PT, R195, R82.reuse, RZ ;  /* 0x00000052c3557210 */ /* 0x080fe20007ffe0ff */
[--C-:B------:R-:W-:Y:S01]  /*8ec0*/  HADD2.F32 R135, -RZ, R136.reuse.H0_H0 ;  /* 0x20000088ff877230 */ /* 0x100fe20000004100 */
[----:B------:R-:W-:Y:S01]  /*8ed0*/  IADD3 R82, PT, PT, R200, R82, RZ ;  /* 0x00000052c8527210 */ /* 0x000fe20007ffe0ff */
[----:B------:R-:W-:Y:S01]  /*8ee0*/  HADD2.F32 R136, -RZ, R136.H1_H1 ;  /* 0x30000088ff887230 */ /* 0x000fe20000004100 */
[----:B------:R-:W-:Y:S01]  /*8ef0*/  IADD3 R186, PT, PT, R186, R85, RZ ;  /* 0x00000055baba7210 */ /* 0x000fe20007ffe0ff */
[----:B------:R-:W-:Y:S02]  /*8f00*/  HADD2.F32 R139, -RZ, R140.H0_H0 ;  /* 0x2000008cff8b7230 */ /* 0x000fe40000004100 */
[C---:B------:R-:W-:Y:S01]  /*8f10*/  FMUL R11, R76.reuse, R11 ;  /* 0x0000000b4c0b7220 */ /* 0x040fe20000400000 */
[--C-:B------:R-:W-:Y:S02]  /*8f20*/  HADD2.F32 R89, -RZ, R146.reuse.H0_H0 ;  /* 0x20000092ff597230 */ /* 0x100fe40000004100 */
[C---:B------:R-:W-:Y:S01]  /*8f30*/  FMUL R14, R76.reuse, R14 ;  /* 0x0000000e4c0e7220 */ /* 0x040fe20000400000 */
[----:B------:R-:W-:Y:S02]  /*8f40*/  HADD2.F32 R90, -RZ, R146.H1_H1 ;  /* 0x30000092ff5a7230 */ /* 0x000fe40000004100 */
[C---:B------:R-:W-:Y:S01]  /*8f50*/  FFMA R11, R81.reuse, R86, R11 ;  /* 0x00000056510b7223 */ /* 0x040fe2000000000b */
[C---:B------:R-:W-:Y:S01]  /*8f60*/  FFMA R12, R81.reuse, R87, R12 ;  /* 0x00000057510c7223 */ /* 0x040fe2000000000c */
[C---:B------:R-:W-:Y:S01]  /*8f70*/  FFMA R13, R81.reuse, R88, R13 ;  /* 0x00000058510d7223 */ /* 0x040fe2000000000d */
[----:B------:R-:W-:Y:S01]  /*8f80*/  FFMA R14, R81, R89, R14 ;  /* 0x00000059510e7223 */ /* 0x000fe2000000000e */
[----:B------:R-:W-:Y:S01]  /*8f90*/  HADD2.F32 R140, -RZ, R140.H1_H1 ;  /* 0x3000008cff8c7230 */ /* 0x000fe20000004100 */
[----:B------:R-:W-:Y:S01]  /*8fa0*/  F2FP.SATFINITE.E4M3.F32.PACK_AB_MERGE_C R86, R11, R10, RZ ;  /* 0x0000000a0b56723e */ /* 0x000fe200048070ff */
[C---:B------:R-:W-:Y:S01]  /*8fb0*/  FMUL R10, R76.reuse, R24 ;  /* 0x000000184c0a7220 */ /* 0x040fe20000400000 */
[C---:B------:R-:W-:Y:S01]  /*8fc0*/  FMUL R11, R76.reuse, R25 ;  /* 0x000000194c0b7220 */ /* 0x040fe20000400000 */
        /* <DEDUP_REMOVED lines=8> */
[C---:B------:R-:W-:Y:S01]  /*9050*/  FMUL R19, R76.reuse, R19 ;  /* 0x000000134c137220 */ /* 0x040fe20000400000 */
[--C-:B------:R-:W-:Y:S01]  /*9060*/  HADD2.F32 R97, -RZ, R148.reuse.H0_H0 ;  /* 0x20000094ff617230 */ /* 0x100fe20000004100 */
[----:B------:R-:W-:Y:S01]  /*9070*/  F2FP.SATFINITE.E4M3.F32.PACK_AB_MERGE_C R14, R15, R14, RZ ;  /* 0x0000000e0f0e723e */ /* 0x000fe200048070ff */
[----:B------:R-:W-:Y:S02]  /*9080*/  HADD2.F32 R98, -RZ, R148.H1_H1 ;  /* 0x30000094ff627230 */ /* 0x000fe40000004100 */
[C---:B------:R-:W-:Y:S01]  /*9090*/  FFMA R19, R81.reuse, R94, R19 ;  /* 0x0000005e51137223 */ /* 0x040fe20000000013 */
[C---:B------:R-:W-:Y:S01]  /*90a0*/  FFMA R0, R81.reuse, R95, R0 ;  /* 0x0000005f51007223 */ /* 0x040fe20000000000 */
[----:B------:R-:W-:Y:S01]  /*90b0*/  FFMA R3, R81, R96, R3 ;  /* 0x0000006051037223 */ /* 0x000fe20000000003 */
[C---:B------:R-:W-:Y:S01]  /*90c0*/  FMUL R6, R76.reuse, R22 ;  /* 0x000000164c067220 */ /* 0x040fe20000400000 */
[C---:B------:R-:W-:Y:S01]  /*90d0*/  FMUL R22, R76.reuse, R28 ;  /* 0x0000001c4c167220 */ /* 0x040fe20000400000 */
[----:B------:R-:W-:Y:S01]  /*90e0*/  F2FP.SATFINITE.E4M3.F32.PACK_AB_MERGE_C R18, R19, R18, RZ ;  /* 0x000000121312723e */ /* 0x000fe200048070ff */
[C---:B------:R-:W-:Y:S01]  /*90f0*/  FMUL R7, R76.reuse, R23 ;  /* 0x000000174c077220 */ /* 0x040fe20000400000 */
[C---:B------:R-:W-:Y:S01]  /*9100*/  FFMA R6, R81.reuse, R97, R6 ;  /* 0x0000006151067223 */ /* 0x040fe20000000006 */
[----:B------:R-:W-:Y:S02]  /*9110*/  HADD2.F32 R102, -RZ, R149.H1_H1 ;  /* 0x30000095ff667230 */ /* 0x000fe40000004100 */
[C---:B------:R-:W-:Y:S01]  /*9120*/  FMUL R23, R76.reuse, R29 ;  /* 0x0000001d4c177220 */ /* 0x040fe20000400000 */
[C---:B------:R-:W-:Y:S01]  /*9130*/  FFMA R7, R81.reuse, R98, R7 ;  /* 0x0000006251077223 */ /* 0x040fe20000000007 */
[C---:B------:R-:W-:Y:S01]  /*9140*/  FFMA R10, R81.reuse, R99, R10 ;  /* 0x00000063510a7223 */ /* 0x040fe2000000000a */
[C---:B------:R-:W-:Y:S01]  /*9150*/  FFMA R11, R81.reuse, R100, R11 ;  /* 0x00000064510b7223 */ /* 0x040fe2000000000b */
[----:B------:R-:W-:Y:S01]  /*9160*/  FFMA R20, R81, R101, R20 ;  /* 0x0000006551147223 */ /* 0x000fe20000000014 */
[C---:B------:R-:W-:Y:S01]  /*9170*/  FMUL R21, R76.reuse, R27 ;  /* 0x0000001b4c157220 */ /* 0x040fe20000400000 */
[--C-:B------:R-:W-:Y:S01]  /*9180*/  HADD2.F32 R105, -RZ, R150.reuse.H0_H0 ;  /* 0x20000096ff697230 */ /* 0x100fe20000004100 */
[----:B------:R-:W-:Y:S01]  /*9190*/  F2FP.SATFINITE.E4M3.F32.PACK_AB_MERGE_C R6, R7, R6, RZ ;  /* 0x000000060706723e */ /* 0x000fe200048070ff */
[C---:B------:R-:W-:Y:S01]  /*91a0*/  FMUL R27, R76.reuse, R33 ;  /* 0x000000214c1b7220 */ /* 0x040fe20000400000 */
[C---:B------:R-:W-:Y:S01]  /*91b0*/  FFMA R21, R81.reuse, R102, R21 ;  /* 0x0000006651157223 */ /* 0x040fe20000000015 */
[C---:B------:R-:W-:Y:S01]  /*91c0*/  FFMA R22, R81.reuse, R103, R22 ;  /* 0x0000006751167223 */ /* 0x040fe20000000016 */
[----:B------:R-:W-:Y:S01]  /*91d0*/  FFMA R23, R81, R104, R23 ;  /* 0x0000006851177223 */ /* 0x000fe20000000017 */
[----:B------:R-:W-:Y:S02]  /*91e0*/  HADD2.F32 R106, -RZ, R150.H1_H1 ;  /* 0x30000096ff6a7230 */ /* 0x000fe40000004100 */
        /* <DEDUP_REMOVED lines=19> */
[--C-:B------:R-:W-:Y:S02]  /*9320*/  HADD2.F32 R113, -RZ, R152.reuse.H0_H0 ;  /* 0x20000098ff717230 */ /* 0x100fe40000004100 */
[----:B------:R-:W-:Y:S01]  /*9330*/  FFMA R28, R81, R109, R28 ;  /* 0x0000006d511c7223 */ /* 0x000fe2000000001c */
[----:B------:R-:W-:Y:S01]  /*9340*/  F2FP.SATFINITE.E4M3.F32.PACK_AB_MERGE_C R22, R23, R22, R24 ;  /* 0x000000161716723e */ /* 0x000fe20004807018 */
[C---:B------:R-:W-:Y:S01]  /*9350*/  FFMA R29, R81.reuse, R110, R29 ;  /* 0x0000006e511d7223 */ /* 0x040fe2000000001d */
[C---:B------:R-:W-:Y:S01]  /*9360*/  FFMA R30, R81.reuse, R111, R30 ;  /* 0x0000006f511e7223 */ /* 0x040fe2000000001e */
[----:B------:R-:W-:Y:S01]  /*9370*/  FFMA R31, R81, R112, R31 ;  /* 0x00000070511f7223 */ /* 0x000fe2000000001f */
[C---:B------:R-:W-:Y:S01]  /*9380*/  FMUL R35, R76.reuse, R41 ;  /* 0x000000294c237220 */ /* 0x040fe20000400000 */
[----:B------:R-:W-:Y:S01]  /*9390*/  HADD2.F32 R114, -RZ, R152.H1_H1 ;  /* 0x30000098ff727230 */ /* 0x000fe20000004100 */
[----:B------:R-:W-:Y:S01]  /*93a0*/  F2FP.SATFINITE.E4M3.F32.PACK_AB_MERGE_C R23, R29, R28, RZ ;  /* 0x0000001c1d17723e */ /* 0x000fe200048070ff */
[C---:B------:R-:W-:Y:S01]  /*93b0*/  FMUL R32, R76.reuse, R38 ;  /* 0x000000264c207220 */ /* 0x040fe20000400000 */
[C---:B------:R-:W-:Y:S01]  /*93c0*/  FMUL R38, R76.reuse, R44 ;  /* 0x0000002c4c267220 */ /* 0x040fe20000400000 */
[C---:B------:R-:W-:Y:S01]  /*93d0*/  FMUL R33, R76.reuse, R39 ;  /* 0x000000274c217220 */ /* 0x040fe20000400000 */
[----:B------:R-:W-:Y:S01]  /*93e0*/  F2FP.SATFINITE.E4M3.F32.PACK_AB_MERGE_C R23, R27, R26, R23 ;  /* 0x0000001a1b17723e */ /* 0x000fe20004807017 */
[C---:B------:R-:W-:Y:S01]  /*93f0*/  FFMA R32, R81.reuse, R113, R32 ;  /* 0x0000007151207223 */ /* 0x040fe20000000020 */
[----:B------:R-:W-:Y:S02]  /*9400*/  HADD2.F32 R118, -RZ, R153.H1_H1 ;  /* 0x30000099ff767230 */ /* 0x000fe40000004100 */
[C---:B------:R-:W-:Y:S01]  /*9410*/  FFMA R33, R81.reuse, R114, R33 ;  /* 0x0000007251217223 */ /* 0x040fe20000000021 */
[C---:B------:R-:W-:Y:S01]  /*9420*/  FFMA R34, R81.reuse, R115, R34 ;  /* 0x0000007351227223 */ /* 0x040fe20000000022 */
[C---:B------:R-:W-:Y:S01]  /*9430*/  FFMA R35, R81.reuse, R116, R35 ;  /* 0x0000007451237223 */ /* 0x040fe20000000023 */
[----:B------:R-:W-:Y:S01]  /*9440*/  FFMA R36, R81, R117, R36 ;  /* 0x0000007551247223 */ /* 0x000fe20000000024 */
[C---:B------:R-:W-:Y:S01]  /*9450*/  FMUL R39, R76.reuse, R45 ;  /* 0x0000002d4c277220 */ /* 0x040fe20000400000 */
[----:B------:R-:W-:Y:S01]  /*9460*/  F2FP.F16.E4M3.UNPACK_B R155, R155.H1 ;  /* 0x0000009bff9b723e */ /* 0x000fe200030006ff */
[C---:B------:R-:W-:Y:S01]  /*9470*/  FMUL R37, R76.reuse, R43 ;  /* 0x0000002b4c257220 */ /* 0x040fe20000400000 */
[--C-:B------:R-:W-:Y:S01]  /*9480*/  HADD2.F32 R121, -RZ, R154.reuse.H0_H0 ;  /* 0x2000009aff797230 */ /* 0x100fe20000004100 */
[----:B------:R-:W-:Y:S01]  /*9490*/  F2FP.SATFINITE.E4M3.F32.PACK_AB_MERGE_C R32, R33, R32, RZ ;  /* 0x000000202120723e */ /* 0x000fe200048070ff */
[C---:B------:R-:W-:Y:S01]  /*94a0*/  FMUL R43, R76.reuse, R49 ;  /* 0x000000314c2b7220 */ /* 0x040fe20000400000 */
[C---:B------:R-:W-:Y:S01]  /*94b0*/  FFMA R37, R81.reuse, R118, R37 ;  /* 0x0000007651257223 */ /* 0x040fe20000000025 */
[C---:B------:R-:W-:Y:S01]  /*94c0*/  FFMA R38, R81.reuse, R119, R38 ;  /* 0x0000007751267223 */ /* 0x040fe20000000026 */
[----:B------:R-:W-:Y:S02]  /*94d0*/  HADD2.F32 R122, -RZ, R154.H1_H1 ;  /* 0x3000009aff7a7230 */ /* 0x000fe40000004100 */
[C---:B------:R-:W-:Y:S01]  /*94e0*/  FMUL R40, R76.reuse, R46 ;  /* 0x0000002e4c287220 */ /* 0x040fe20000400000 */
[C---:B------:R-:W-:Y:S01]  /*94f0*/  FMUL R41, R76.reuse, R47 ;  /* 0x0000002f4c297220 */ /* 0x040fe20000400000 */
[----:B------:R-:W-:Y:S01]  /*9500*/  F2FP.F16.E4M3.UNPACK_B R156, R156.H1 ;  /* 0x0000009cff9c723e */ /* 0x000fe200030006ff */
[C---:B------:R-:W-:Y:S01]  /*9510*/  FFMA R39, R81.reuse, R120, R39 ;  /* 0x0000007851277223 */ /* 0x040fe20000000027 */
[--C-:B------:R-:W-:Y:S02]  /*9520*/  HADD2.F32 R125, -RZ, R155.reuse.H0_H0 ;  /* 0x2000009bff7d7230 */ /* 0x100fe40000004100 */
[C---:B------:R-:W-:Y:S01]  /*9530*/  FFMA R40, R81.reuse, R121, R40 ;  /* 0x0000007951287223 */ /* 0x040fe20000000028 */
[----:B------:R-:W-:Y:S02]  /*9540*/  HADD2.F32 R126, -RZ, R155.H1_H1 ;  /* 0x3000009bff7e7230 */ /* 0x000fe40000004100 */
[C---:B------:R-:W-:Y:S01]  /*9550*/  FMUL R44, R76.reuse, R50 ;  /* 0x000000324c2c7220 */ /* 0x040fe20000400000 */
[C---:B------:R-:W-:Y:S01]  /*9560*/  FFMA R41, R81.reuse, R122, R41 ;  /* 0x0000007a51297223 */ /* 0x040fe20000000029 */
[C---:B------:R-:W-:Y:S01]  /*9570*/  FMUL R45, R76.reuse, R51 ;  /* 0x000000334c2d7220 */ /* 0x040fe20000400000 */
[C---:B------:R-:W-:Y:S01]  /*9580*/  FFMA R42, R81.reuse, R123, R42 ;  /* 0x0000007b512a7223 */ /* 0x040fe2000000002a */
[C---:B------:R-:W-:Y:S01]  /*9590*/  FMUL R46, R76.reuse, R52 ;  /* 0x000000344c2e7220 */ /* 0x040fe20000400000 */
[C---:B------:R-:W-:Y:S01]  /*95a0*/  FFMA R43, R81.reuse, R124, R43 ;  /* 0x0000007c512b7223 */ /* 0x040fe2000000002b */
[C---:B------:R-:W-:Y:S01]  /*95b0*/  FMUL R47, R76.reuse, R53 ;  /* 0x000000354c2f7220 */ /* 0x040fe20000400000 */
[--C-:B------:R-:W-:Y:S02]  /*95c0*/  HADD2.F32 R129, -RZ, R156.reuse.H0_H0 ;  /* 0x2000009cff817230 */ /* 0x100fe40000004100 */
[C---:B------:R-:W-:Y:S01]  /*95d0*/  FMUL R48, R76.reuse, R54 ;  /* 0x000000364c307220 */ /* 0x040fe20000400000 */
[C---:B------:R-:W-:Y:S01]  /*95e0*/  FMUL R49, R76.reuse, R55 ;  /* 0x000000374c317220 */ /* 0x040fe20000400000 */
[C---:B------:R-:W-:Y:S01]  /*95f0*/  FMUL R52, R76.reuse, R58 ;  /* 0x0000003a4c347220 */ /* 0x040fe20000400000 */
[C---:B------:R-:W-:Y:S01]  /*9600*/  FMUL R53, R76.reuse, R59 ;  /* 0x0000003b4c357220 */ /* 0x040fe20000400000 */
[C---:B------:R-:W-:Y:S01]  /*9610*/  FMUL R54, R76.reuse, R60 ;  /* 0x0000003c4c367220 */ /* 0x040fe20000400000 */
[C---:B------:R-:W-:Y:S01]  /*9620*/  FMUL R55, R76.reuse, R61 ;  /* 0x0000003d4c377220 */ /* 0x040fe20000400000 */
[C---:B------:R-:W-:Y:S01]  /*9630*/  FFMA R44, R81.reuse, R125, R44 ;  /* 0x0000007d512c7223 */ /* 0x040fe2000000002c */
[----:B------:R-:W-:Y:S02]  /*9640*/  HADD2.F32 R130, -RZ, R156.H1_H1 ;  /* 0x3000009cff827230 */ /* 0x000fe40000004100 */
        /* <DEDUP_REMOVED lines=13> */
[----:B------:R-:W-:Y:S01]  /*9720*/  F2FP.F16.E4M3.UNPACK_B R158, R158.H1 ;  /* 0x0000009eff9e723e */ /* 0x000fe200030006ff */
[C---:B------:R-:W-:Y:S01]  /*9730*/  FFMA R48, R81.reuse, R129, R48 ;  /* 0x0000008151307223 */ /* 0x040fe20000000030 */
[----:B------:R-:W-:Y:S01]  /*9740*/  HADD2.F32 R134, -RZ, R157.H1_H1 ;  /* 0x3000009dff867230 */ /* 0x000fe20000004100 */
[----:B------:R1:W-:Y:S01]  /*9750*/  STS.128 [R181+UR8+0x6000], R64 ;  /* 0x00600040b5007988 */ /* 0x0003e20008000c08 */
[C---:B------:R-:W-:Y:S01]  /*9760*/  FFMA R49, R81.reuse, R130, R49 ;  /* 0x0000008251317223 */ /* 0x040fe20000000031 */
[C---:B------:R-:W-:Y:S01]  /*9770*/  FFMA R50, R81.reuse, R131, R50 ;  /* 0x0000008351327223 */ /* 0x040fe20000000032 */
[----:B------:R-:W-:Y:S01]  /*9780*/  F2FP.F16.E4M3.UNPACK_B R159, R159.H1 ;  /* 0x0000009fff9f723e */ /* 0x000fe200030006ff */
[C---:B------:R-:W-:Y:S01]  /*9790*/  FFMA R51, R81.reuse, R132, R51 ;  /* 0x0000008451337223 */ /* 0x040fe20000000033 */
[--C-:B------:R-:W-:Y:S02]  /*97a0*/  HADD2.F32 R137, -RZ, R158.reuse.H0_H0 ;  /* 0x2000009eff897230 */ /* 0x100fe40000004100 */
[----:B------:R-:W-:Y:S01]  /*97b0*/  FFMA R52, R81, R133, R52 ;  /* 0x0000008551347223 */ /* 0x000fe20000000034 */
[----:B------:R-:W-:Y:S01]  /*97c0*/  HADD2.F32 R138, -RZ, R158.H1_H1 ;  /* 0x3000009eff8a7230 */ /* 0x000fe20000004100 */
[----:B------:R1:W-:Y:S01]  /*97d0*/  STS.128 [R85+0x6010], R20 ;  /* 0x0060101455007388 */ /* 0x0003e20000000c00 */
[----:B------:R-:W-:Y:S01]  /*97e0*/  F2FP.SATFINITE.E4M3.F32.PACK_AB_MERGE_C R40, R41, R40, RZ ;  /* 0x000000282928723e */ /* 0x000fe200048070ff */
[C---:B------:R-:W-:Y:S01]  /*97f0*/  FMUL R56, R76.reuse, R62 ;  /* 0x0000003e4c387220 */ /* 0x040fe20000400000 */
[C---:B------:R-:W-:Y:S01]  /*9800*/  FFMA R53, R81.reuse, R134, R53 ;  /* 0x0000008651357223 */ /* 0x040fe20000000035 */
[----:B------:R-:W-:Y:S01]  /*9810*/  FMUL R57, R76, R63 ;  /* 0x0000003f4c397220 */ /* 0x000fe20000400000 */
[C---:B------:R-:W-:Y:S01]  /*9820*/  FFMA R54, R81.reuse, R135, R54 ;  /* 0x0000008751367223 */ /* 0x040fe20000000036 */
[C---:B------:R-:W-:Y:S01]  /*9830*/  FFMA R55, R81.reuse, R136, R55 ;  /* 0x0000008851377223 */ /* 0x040fe20000000037 */
[--C-:B------:R-:W-:Y:S02]  /*9840*/  HADD2.F32 R83, -RZ, R159.reuse.H0_H0 ;  /* 0x2000009fff537230 */ /* 0x100fe40000004100 */
[C---:B------:R-:W-:Y:S01]  /*9850*/  FFMA R56, R81.reuse, R137, R56 ;  /* 0x0000008951387223 */ /* 0x040fe20000000038 */
[----:B------:R-:W-:Y:S02]  /*9860*/  HADD2.F32 R80, -RZ, R159.H1_H1 ;  /* 0x3000009fff507230 */ /* 0x000fe40000004100 */
[----:B------:R-:W-:Y:S01]  /*9870*/  FFMA R57, R81, R138, R57 ;  /* 0x0000008a51397223 */ /* 0x000fe20000000039 */
[----:B------:R-:W-:Y:S01]  /*9880*/  F2FP.SATFINITE.E4M3.F32.PACK_AB_MERGE_C R37, R37, R36, RZ ;  /* 0x000000242525723e */ /* 0x000fe200048070ff */
[----:B------:R-:W-:Y:S01]  /*9890*/  FFMA R58, R81, R139, R58 ;  /* 0x0000008b513a7223 */ /* 0x000fe2000000003a */
[----:B------:R-:W-:Y:S01]  /*98a0*/  F2FP.SATFINITE.E4M3.F32.PACK_AB_MERGE_C R44, R45, R44, RZ ;  /* 0x0000002c2d2c723e */ /* 0x000fe200048070ff */
[C---:B------:R-:W-:Y:S01]  /*98b0*/  FFMA R59, R81.reuse, R140, R59 ;  /* 0x0000008c513b7223 */ /* 0x040fe2000000003b */
[----:B------:R-:W-:Y:S01]  /*98c0*/  FFMA R60, R81, R83, R60 ;  /* 0x00000053513c7223 */ /* 0x000fe2000000003c */
[----:B------:R-:W-:Y:S01]  /*98d0*/  F2FP.SATFINITE.E4M3.F32.PACK_AB_MERGE_C R38, R39, R38, R40 ;  /* 0x000000262726723e */ /* 0x000fe20004807028 */
[----:B------:R-:W-:Y:S01]  /*98e0*/  FFMA R61, R81, R80, R61 ;  /* 0x00000050513d7223 */ /* 0x000fe2000000003d */
[----:B------:R-:W-:Y:S02]  /*98f0*/  F2FP.SATFINITE.E4M3.F32.PACK_AB_MERGE_C R36, R31, R30, R32 ;  /* 0x0000001e1f24723e */ /* 0x000fe40004807020 */
        /* <DEDUP_REMOVED lines=28> */
.L_x_120:
[----:B------:R-:W-:Y:S05]  /*9ac0*/  BSYNC.RECONVERGENT B0 ;  /* 0x0000000000007941 */ /* 0x000fea0003800200 */
.L_x_119:
[----:B------:R-:W-:Y:S01]  /*9ad0*/  IADD3 R0, PT, PT, R79, 0x1, RZ ;  /* 0x000000014f007810 */ /* 0x000fe20007ffe0ff */
[----:B------:R-:W-:Y:S04]  /*9ae0*/  BSSY.RECONVERGENT B0, `(.L_x_121) ;  /* 0x0000003000007945 */ /* 0x000fe80003800200 */
[----:B------:R-:W-:Y:S05]  /*9af0*/  @P0 BRA `(.L_x_122) ;  /* 0x0000000000040947 */ /* 0x000fea0003800000 */
[----:B------:R-:W-:Y:S04]  /*9b00*/  DEPBAR.LE SB0, 0x1 ;  /* 0x000080400000791a */ /* 0x000fe80000000000 */
.L_x_122:
[----:B------:R-:W-:Y:S05]  /*9b10*/  BSYNC.RECONVERGENT B0 ;  /* 0x0000000000007941 */ /* 0x000fea0003800200 */
.L_x_121:
[----:B------:R-:W-:Y:S01]  /*9b20*/  BAR.SYNC.DEFER_BLOCKING 0x1, 0x80 ;  /* 0x0042000000007b1d */ /* 0x000fe20000010000 */
[----:B------:R-:W-:Y:S01]  /*9b30*/  ISETP.NE.AND P2, PT, R184, RZ, PT ;  /* 0x000000ffb800720c */ /* 0x000fe20003f45270 */
[----:B------:R-:W-:Y:S01]  /*9b40*/  UISETP.NE.AND UP0, UPT, UR54, 0x2, UPT ;  /* 0x000000023600788c */ /* 0x000fe2000bf05270 */
[----:B------:R-:W-:Y:S01]  /*9b50*/  ISETP.NE.AND P0, PT, R185, 0x2, PT ;  /* 0x00000002b900780c */ /* 0x000fe20003f05270 */
[----:B-1----:R-:W-:Y:S01]  /*9b60*/  IMAD.IADD R20, R75, 0x1, R143 ;  /* 0x000000014b147824 */ /* 0x002fe200078e028f */
[----:B------:R-:W-:Y:S01]  /*9b70*/  ISETP.NE.AND P1, PT, R0, 0x2, PT ;  /* 0x000000020000780c */ /* 0x000fe20003f25270 */
[----:B------:R-:W-:Y:S01]  /*9b80*/  USEL UR54, UR54, URZ, UP0 ;  /* 0x000000ff36367287 */ /* 0x000fe20008000000 */
[----:B------:R-:W-:Y:S01]  /*9b90*/  SEL R4, RZ, 0x1, P0 ;  /* 0x00000001ff047807 */ /* 0x000fe20000000000 */
[----:B------:R-:W-:Y:S01]  /*9ba0*/  IMAD.IADD R21, R77, 0x1, R166 ;  /* 0x000000014d157824 */ /* 0x000fe200078e02a6 */
[----:B------:R-:W-:Y:S02]  /*9bb0*/  SEL R3, RZ, 0x1, P1 ;  /* 0x00000001ff037807 */ /* 0x000fe40000800000 */
[----:B------:R-:W-:Y:S02]  /*9bc0*/  LOP3.LUT R177, R177, R4, RZ, 0x3c, !PT ;  /* 0x00000004b1b17212 */ /* 0x000fe400078e3cff */
[----:B------:R-:W-:Y:S02]  /*9bd0*/  LOP3.LUT R178, R178, R3, RZ, 0x3c, !PT ;  /* 0x00000003b2b27212 */ /* 0x000fe400078e3cff */
[----:B------:R-:W-:Y:S02]  /*9be0*/  @P2 R2UR UR36, R174 ;  /* 0x00000000ae2422ca */ /* 0x000fe400000e0000 */
[----:B------:R-:W-:Y:S02]  /*9bf0*/  SEL R185, R185, RZ, P0 ;  /* 0x000000ffb9b97207 */ /* 0x000fe40000000000 */
[----:B------:R-:W-:Y:S01]  /*9c00*/  SEL R79, R0, RZ, P1 ;  /* 0x000000ff004f7207 */ /* 0x000fe20000800000 */
[----:B------:R-:W-:Y:S10]  /*9c10*/  @P2 BRA `(.L_x_123) ;  /* 0xffffffb000002947 */ /* 0x000ff4000383ffff */
[----:B------:R-:W-:Y:S05]  /*9c20*/  EXIT ;  /* 0x000000000000794d */ /* 0x000fea0003800000 */
.L_x_20:
[----:B--2---:R2:W1:Y:S02]  /*9c30*/  SYNCS.PHASECHK.TRANS64.TRYWAIT P0, [R3+URZ+0x120], R2 ;  /* 0x00012002030075a7 */ /* 0x00446400080011ff */
[----:B-1----:R-:W-:Y:S05]  /*9c40*/  @!P0 NANOSLEEP.SYNCS 0x989680 ;  /* 0x009896800000895d */ /* 0x002fea0003900000 */
[----:B------:R-:W1:Y:S02]  /*9c50*/  @!P0 SYNCS.PHASECHK.TRANS64 P0, [R3+URZ+0x120], R2 ;  /* 0x00012002030085a7 */ /* 0x000e6400080010ff */
[----:B-1----:R-:W-:Y:S05]  /*9c60*/  @!P0 BRA `(.L_x_20) ;  /* 0xfffffffc00f08947 */ /* 0x002fea000383ffff */
[----:B------:R-:W-:Y:S05]  /*9c70*/  BRA `(.L_x_124) ;  /* 0xffffff7800747947 */ /* 0x000fea000383ffff */
.L_x_23:
[----:B-1----:R-:W-:Y:S07]  /*9c80*/  MOV R2, UR33 ;  /* 0x0000002100027c02 */ /* 0x002fee0008000f00 */
.L_x_125:
[----:B-1----:R1:W2:Y:S02]  /*9c90*/  SYNCS.PHASECHK.TRANS64.TRYWAIT P0, [R2+URZ+0x48], R5 ;  /* 0x00004805020075a7 */ /* 0x0022a400080011ff */
[----:B--2---:R-:W-:Y:S05]  /*9ca0*/  @!P0 NANOSLEEP.SYNCS 0x989680 ;  /* 0x009896800000895d */ /* 0x004fea0003900000 */
[----:B------:R-:W2:Y:S02]  /*9cb0*/  @!P0 SYNCS.PHASECHK.TRANS64 P0, [R2+URZ+0x48], R5 ;  /* 0x00004805020085a7 */ /* 0x000ea400080010ff */
[----:B--2---:R-:W-:Y:S05]  /*9cc0*/  @!P0 BRA `(.L_x_125) ;  /* 0xfffffffc00f08947 */ /* 0x004fea000383ffff */
[----:B------:R-:W-:Y:S05]  /*9cd0*/  BRA `(.L_x_22) ;  /* 0xffffff7800c47947 */ /* 0x000fea000383ffff */
.L_x_29:
[----:B-1----:R-:W-:Y:S07]  /*9ce0*/  MOV R2, UR17 ;  /* 0x0000001100027c02 */ /* 0x002fee0008000f00 */
.L_x_126:
[----:B-1----:R1:W2:Y:S02]  /*9cf0*/  SYNCS.PHASECHK.TRANS64.TRYWAIT P0, [R2+URZ+0x48], R5 ;  /* 0x00004805020075a7 */ /* 0x0022a400080011ff */
[----:B--2---:R-:W-:Y:S05]  /*9d00*/  @!P0 NANOSLEEP.SYNCS 0x989680 ;  /* 0x009896800000895d */ /* 0x004fea0003900000 */
[----:B------:R-:W2:Y:S02]  /*9d10*/  @!P0 SYNCS.PHASECHK.TRANS64 P0, [R2+URZ+0x48], R5 ;  /* 0x00004805020085a7 */ /* 0x000ea400080010ff */
[----:B--2---:R-:W-:Y:S05]  /*9d20*/  @!P0 BRA `(.L_x_126) ;  /* 0xfffffffc00f08947 */ /* 0x004fea000383ffff */
[----:B------:R-:W-:Y:S05]  /*9d30*/  BRA `(.L_x_28) ;  /* 0xffffff7c006c7947 */ /* 0x000fea000383ffff */
.L_x_33:
[----:B-1----:R1:W2:Y:S02]  /*9d40*/  SYNCS.PHASECHK.TRANS64.TRYWAIT P0, [R2+URZ+0xd0], R3 ;  /* 0x0000d003020075a7 */ /* 0x0022a400080011ff */
[----:B--2---:R-:W-:Y:S05]  /*9d50*/  @!P0 NANOSLEEP.SYNCS 0x989680 ;  /* 0x009896800000895d */ /* 0x004fea0003900000 */
[----:B------:R-:W2:Y:S02]  /*9d60*/  @!P0 SYNCS.PHASECHK.TRANS64 P0, [R2+URZ+0xd0], R3 ;  /* 0x0000d003020085a7 */ /* 0x000ea400080010ff */
[----:B--2---:R-:W-:Y:S05]  /*9d70*/  @!P0 BRA `(.L_x_33) ;  /* 0xfffffffc00f08947 */ /* 0x004fea000383ffff */
[----:B------:R-:W-:Y:S05]  /*9d80*/  BRA `(.L_x_127) ;  /* 0xffffff7c00fc7947 */ /* 0x000fea000383ffff */
.L_x_37:
[----:B----4-:R-:W-:-:S07]  /*9d90*/  MOV R0, UR5 ;  /* 0x0000000500007c02 */ /* 0x010fce0008000f00 */
.L_x_128:
[----:B-1----:R1:W2:Y:S02]  /*9da0*/  SYNCS.PHASECHK.TRANS64.TRYWAIT P0, [R0+URZ], R3 ;  /* 0x00000003000075a7 */ /* 0x0022a400080011ff */
[----:B--2---:R-:W-:Y:S05]  /*9db0*/  @!P0 NANOSLEEP.SYNCS 0x989680 ;  /* 0x009896800000895d */ /* 0x004fea0003900000 */
[----:B------:R-:W2:Y:S02]  /*9dc0*/  @!P0 SYNCS.PHASECHK.TRANS64 P0, [R0+URZ], R3 ;  /* 0x00000003000085a7 */ /* 0x000ea400080010ff */
[----:B--2---:R-:W-:Y:S05]  /*9dd0*/  @!P0 BRA `(.L_x_128) ;  /* 0xfffffffc00f08947 */ /* 0x004fea000383ffff */
[----:B------:R-:W-:Y:S05]  /*9de0*/  BRA `(.L_x_129) ;  /* 0xffffff84006c7947 */ /* 0x000fea000383ffff */
.L_x_38:
[----:B----4-:R-:W-:-:S07]  /*9df0*/  MOV R0, UR5 ;  /* 0x0000000500007c02 */ /* 0x010fce0008000f00 */
.L_x_130:
[----:B-1----:R1:W2:Y:S02]  /*9e00*/  SYNCS.PHASECHK.TRANS64.TRYWAIT P0, [R0+URZ], R3 ;  /* 0x00000003000075a7 */ /* 0x0022a400080011ff */
[----:B--2---:R-:W-:Y:S05]  /*9e10*/  @!P0 NANOSLEEP.SYNCS 0x989680 ;  /* 0x009896800000895d */ /* 0x004fea0003900000 */
[----:B------:R-:W2:Y:S02]  /*9e20*/  @!P0 SYNCS.PHASECHK.TRANS64 P0, [R0+URZ], R3 ;  /* 0x00000003000085a7 */ /* 0x000ea400080010ff */
[----:B--2---:R-:W-:Y:S05]  /*9e30*/  @!P0 BRA `(.L_x_130) ;  /* 0xfffffffc00f08947 */ /* 0x004fea000383ffff */
[----:B------:R-:W-:Y:S05]  /*9e40*/  BRA `(.L_x_131) ;  /* 0xffffff8400787947 */ /* 0x000fea000383ffff */
.L_x_39:
[----:B----4-:R-:W-:-:S07]  /*9e50*/  MOV R0, UR5 ;  /* 0x0000000500007c02 */ /* 0x010fce0008000f00 */
.L_x_132:
[----:B-1----:R1:W2:Y:S02]  /*9e60*/  SYNCS.PHASECHK.TRANS64.TRYWAIT P0, [R0+URZ], R3 ;  /* 0x00000003000075a7 */ /* 0x0022a400080011ff */
[----:B--2---:R-:W-:Y:S05]  /*9e70*/  @!P0 NANOSLEEP.SYNCS 0x989680 ;  /* 0x009896800000895d */ /* 0x004fea0003900000 */
[----:B------:R-:W2:Y:S02]  /*9e80*/  @!P0 SYNCS.PHASECHK.TRANS64 P0, [R0+URZ], R3 ;  /* 0x00000003000085a7 */ /* 0x000ea400080010ff */
[----:B--2---:R-:W-:Y:S05]  /*9e90*/  @!P0 BRA `(.L_x_132) ;  /* 0xfffffffc00f08947 */ /* 0x004fea000383ffff */
[----:B------:R-:W-:Y:S05]  /*9ea0*/  BRA `(.L_x_133) ;  /* 0xffffff8400847947 */ /* 0x000fea000383ffff */
.L_x_40:
[----:B----4-:R-:W-:-:S07]  /*9eb0*/  MOV R0, UR5 ;  /* 0x0000000500007c02 */ /* 0x010fce0008000f00 */
.L_x_134:
[----:B-1----:R1:W2:Y:S02]  /*9ec0*/  SYNCS.PHASECHK.TRANS64.TRYWAIT P0, [R0+URZ], R3 ;  /* 0x00000003000075a7 */ /* 0x0022a400080011ff */
[----:B--2---:R-:W-:Y:S05]  /*9ed0*/  @!P0 NANOSLEEP.SYNCS 0x989680 ;  /* 0x009896800000895d */ /* 0x004fea0003900000 */
[----:B------:R-:W2:Y:S02]  /*9ee0*/  @!P0 SYNCS.PHASECHK.TRANS64 P0, [R0+URZ], R3 ;  /* 0x00000003000085a7 */ /* 0x000ea400080010ff */
[----:B--2---:R-:W-:Y:S05]  /*9ef0*/  @!P0 BRA `(.L_x_134) ;  /* 0xfffffffc00f08947 */ /* 0x004fea000383ffff */
[----:B------:R-:W-:Y:S05]  /*9f00*/  BRA `(.L_x_135) ;  /* 0xffffff8400907947 */ /* 0x000fea000383ffff */
.L_x_41:
[----:B----4-:R-:W-:-:S07]  /*9f10*/  MOV R0, UR5 ;  /* 0x0000000500007c02 */ /* 0x010fce0008000f00 */
.L_x_136:
[----:B-1----:R1:W2:Y:S02]  /*9f20*/  SYNCS.PHASECHK.TRANS64.TRYWAIT P0, [R0+URZ], R3 ;  /* 0x00000003000075a7 */ /* 0x0022a400080011ff */
[----:B--2---:R-:W-:Y:S05]  /*9f30*/  @!P0 NANOSLEEP.SYNCS 0x989680 ;  /* 0x009896800000895d */ /* 0x004fea0003900000 */
[----:B------:R-:W2:Y:S02]  /*9f40*/  @!P0 SYNCS.PHASECHK.TRANS64 P0, [R0+URZ], R3 ;  /* 0x00000003000085a7 */ /* 0x000ea400080010ff */
[----:B--2---:R-:W-:Y:S05]  /*9f50*/  @!P0 BRA `(.L_x_136) ;  /* 0xfffffffc00f08947 */ /* 0x004fea000383ffff */
[----:B------:R-:W-:Y:S05]  /*9f60*/  BRA `(.L_x_137) ;  /* 0xffffff84009c7947 */ /* 0x000fea000383ffff */
.L_x_42:
[----:B----4-:R-:W-:-:S07]  /*9f70*/  MOV R0, UR5 ;  /* 0x0000000500007c02 */ /* 0x010fce0008000f00 */
.L_x_138:
[----:B-1----:R1:W2:Y:S02]  /*9f80*/  SYNCS.PHASECHK.TRANS64.TRYWAIT P0, [R0+URZ], R3 ;  /* 0x00000003000075a7 */ /* 0x0022a400080011ff */
[----:B--2---:R-:W-:Y:S05]  /*9f90*/  @!P0 NANOSLEEP.SYNCS 0x989680 ;  /* 0x009896800000895d */ /* 0x004fea0003900000 */
[----:B------:R-:W2:Y:S02]  /*9fa0*/  @!P0 SYNCS.PHASECHK.TRANS64 P0, [R0+URZ], R3 ;  /* 0x00000003000085a7 */ /* 0x000ea400080010ff */
[----:B--2---:R-:W-:Y:S05]  /*9fb0*/  @!P0 BRA `(.L_x_138) ;  /* 0xfffffffc00f08947 */ /* 0x004fea000383ffff */
[----:B------:R-:W-:Y:S05]  /*9fc0*/  BRA `(.L_x_139) ;  /* 0xffffff8400a87947 */ /* 0x000fea000383ffff */
.L_x_43:
[----:B----4-:R-:W-:-:S07]  /*9fd0*/  MOV R0, UR5 ;  /* 0x0000000500007c02 */ /* 0x010fce0008000f00 */
.L_x_140:
[----:B-1----:R1:W2:Y:S02]  /*9fe0*/  SYNCS.PHASECHK.TRANS64.TRYWAIT P0, [R0+URZ], R3 ;  /* 0x00000003000075a7 */ /* 0x0022a400080011ff */
[----:B--2---:R-:W-:Y:S05]  /*9ff0*/  @!P0 NANOSLEEP.SYNCS 0x989680 ;  /* 0x009896800000895d */ /* 0x004fea0003900000 */
[----:B------:R-:W2:Y:S02]  /*a000*/  @!P0 SYNCS.PHASECHK.TRANS64 P0, [R0+URZ], R3 ;  /* 0x00000003000085a7 */ /* 0x000ea400080010ff */
[----:B--2---:R-:W-:Y:S05]  /*a010*/  @!P0 BRA `(.L_x_140) ;  /* 0xfffffffc00f08947 */ /* 0x004fea000383ffff */
[----:B------:R-:W-:Y:S05]  /*a020*/  BRA `(.L_x_141) ;  /* 0xffffff8400b47947 */ /* 0x000fea000383ffff */
.L_x_44:
[----:B----4-:R-:W-:-:S07]  /*a030*/  MOV R0, UR5 ;  /* 0x0000000500007c02 */ /* 0x010fce0008000f00 */
.L_x_142:
[----:B-1----:R1:W2:Y:S02]  /*a040*/  SYNCS.PHASECHK.TRANS64.TRYWAIT P0, [R0+URZ], R3 ;  /* 0x00000003000075a7 */ /* 0x0022a400080011ff */
[----:B--2---:R-:W-:Y:S05]  /*a050*/  @!P0 NANOSLEEP.SYNCS 0x989680 ;  /* 0x009896800000895d */ /* 0x004fea0003900000 */
[----:B------:R-:W2:Y:S02]  /*a060*/  @!P0 SYNCS.PHASECHK.TRANS64 P0, [R0+URZ], R3 ;  /* 0x00000003000085a7 */ /* 0x000ea400080010ff */
[----:B--2---:R-:W-:Y:S05]  /*a070*/  @!P0 BRA `(.L_x_142) ;  /* 0xfffffffc00f08947 */ /* 0x004fea000383ffff */
[----:B------:R-:W-:Y:S05]  /*a080*/  BRA `(.L_x_143) ;  /* 0xffffff8400c07947 */ /* 0x000fea000383ffff */
.L_x_47:
[----:B-1----:R1:W2:Y:S02]  /*a090*/  SYNCS.PHASECHK.TRANS64.TRYWAIT P0, [R0+URZ+0x110], R5 ;  /* 0x00011005000075a7 */ /* 0x0022a400080011ff */
[----:B--2---:R-:W-:Y:S05]  /*a0a0*/  @!P0 NANOSLEEP.SYNCS 0x989680 ;  /* 0x009896800000895d */ /* 0x004fea0003900000 */
[----:B------:R-:W2:Y:S02]  /*a0b0*/  @!P0 SYNCS.PHASECHK.TRANS64 P0, [R0+URZ+0x110], R5 ;  /* 0x00011005000085a7 */ /* 0x000ea400080010ff */
[----:B--2---:R-:W-:Y:S05]  /*a0c0*/  @!P0 BRA `(.L_x_47) ;  /* 0xfffffffc00f08947 */ /* 0x004fea000383ffff */
[----:B------:R-:W-:Y:S05]  /*a0d0*/  BRA `(.L_x_144) ;  /* 0xffffff88001c7947 */ /* 0x000fea000383ffff */
.L_x_48:
[----:B------:R-:W-:-:S07]  /*a0e0*/  MOV R0, UR5 ;  /* 0x0000000500007c02 */ /* 0x000fce0008000f00 */
.L_x_145:
[----:B-1----:R1:W2:Y:S02]  /*a0f0*/  SYNCS.PHASECHK.TRANS64.TRYWAIT P0, [R0+URZ+0xe0], R5 ;  /* 0x0000e005000075a7 */ /* 0x0022a400080011ff */
[----:B--2---:R-:W-:Y:S05]  /*a100*/  @!P0 NANOSLEEP.SYNCS 0x989680 ;  /* 0x009896800000895d */ /* 0x004fea0003900000 */
[----:B------:R-:W2:Y:S02]  /*a110*/  @!P0 SYNCS.PHASECHK.TRANS64 P0, [R0+URZ+0xe0], R5 ;  /* 0x0000e005000085a7 */ /* 0x000ea400080010ff */
[----:B--2---:R-:W-:Y:S05]  /*a120*/  @!P0 BRA `(.L_x_145) ;  /* 0xfffffffc00f08947 */ /* 0x004fea000383ffff */
[----:B------:R-:W-:Y:S05]  /*a130*/  BRA `(.L_x_146) ;  /* 0xffffff88002c7947 */ /* 0x000fea000383ffff */
.L_x_49:
[----:B-1----:R1:W2:Y:S02]  /*a140*/  SYNCS.PHASECHK.TRANS64.TRYWAIT P1, [R0+URZ+0xd0], R5 ;  /* 0x0000d005000075a7 */ /* 0x0022a400080211ff */
[----:B--2---:R-:W-:Y:S05]  /*a150*/  @!P1 NANOSLEEP.SYNCS 0x989680 ;  /* 0x009896800000995d */ /* 0x004fea0003900000 */
[----:B------:R-:W2:Y:S02]  /*a160*/  @!P1 SYNCS.PHASECHK.TRANS64 P1, [R0+URZ+0xd0], R5 ;  /* 0x0000d005000095a7 */ /* 0x000ea400080210ff */
[----:B--2---:R-:W-:Y:S05]  /*a170*/  @!P1 BRA `(.L_x_49) ;  /* 0xfffffffc00f09947 */ /* 0x004fea000383ffff */
[----:B------:R-:W-:Y:S05]  /*a180*/  BRA `(.L_x_147) ;  /* 0xffffff88005c7947 */ /* 0x000fea000383ffff */
.L_x_52:
[----:B------:R-:W-:-:S07]  /*a190*/  MOV R0, UR5 ;  /* 0x0000000500007c02 */ /* 0x000fce0008000f00 */
.L_x_148:
[----:B-1----:R1:W2:Y:S02]  /*a1a0*/  SYNCS.PHASECHK.TRANS64.TRYWAIT P0, [R0+URZ+0xe0], R3 ;  /* 0x0000e003000075a7 */ /* 0x0022a400080011ff */
[----:B--2---:R-:W-:Y:S05]  /*a1b0*/  @!P0 NANOSLEEP.SYNCS 0x989680 ;  /* 0x009896800000895d */ /* 0x004fea0003900000 */
[----:B------:R-:W2:Y:S02]  /*a1c0*/  @!P0 SYNCS.PHASECHK.TRANS64 P0, [R0+URZ+0xe0], R3 ;  /* 0x0000e003000085a7 */ /* 0x000ea400080010ff */
[----:B--2---:R-:W-:Y:S05]  /*a1d0*/  @!P0 BRA `(.L_x_148) ;  /* 0xfffffffc00f08947 */ /* 0x004fea000383ffff */
[----:B------:R-:W-:Y:S05]  /*a1e0*/  BRA `(.L_x_51) ;  /* 0xffffff8800b07947 */ /* 0x000fea000383ffff */
.L_x_59:
[----:B-1----:R1:W2:Y:S02]  /*a1f0*/  SYNCS.PHASECHK.TRANS64.TRYWAIT P1, [R0+URZ+0xd0], R5 ;  /* 0x0000d005000075a7 */ /* 0x0022a400080211ff */
[----:B--2---:R-:W-:Y:S05]  /*a200*/  @!P1 NANOSLEEP.SYNCS 0x989680 ;  /* 0x009896800000995d */ /* 0x004fea0003900000 */
[----:B------:R-:W2:Y:S02]  /*a210*/  @!P1 SYNCS.PHASECHK.TRANS64 P1, [R0+URZ+0xd0], R5 ;  /* 0x0000d005000095a7 */ /* 0x000ea400080210ff */
[----:B--2---:R-:W-:Y:S05]  /*a220*/  @!P1 BRA `(.L_x_59) ;  /* 0xfffffffc00f09947 */ /* 0x004fea000383ffff */
[----:B------:R-:W-:Y:S05]  /*a230*/  BRA `(.L_x_149) ;  /* 0xffffff9000107947 */ /* 0x000fea000383ffff */
.L_x_60:
[----:B------:R-:W-:-:S07]  /*a240*/  MOV R3, UR14 ;  /* 0x0000000e00037c02 */ /* 0x000fce0008000f00 */
.L_x_150:
[----:B-1----:R1:W2:Y:S02]  /*a250*/  SYNCS.PHASECHK.TRANS64.TRYWAIT P0, [R3+URZ+0x100], R0 ;  /* 0x00010000030075a7 */ /* 0x0022a400080011ff */
[----:B--2---:R-:W-:Y:S05]  /*a260*/  @!P0 NANOSLEEP.SYNCS 0x989680 ;  /* 0x009896800000895d */ /* 0x004fea0003900000 */
[----:B------:R-:W2:Y:S02]  /*a270*/  @!P0 SYNCS.PHASECHK.TRANS64 P0, [R3+URZ+0x100], R0 ;  /* 0x00010000030085a7 */ /* 0x000ea400080010ff */
[----:B--2---:R-:W-:Y:S05]  /*a280*/  @!P0 BRA `(.L_x_150) ;  /* 0xfffffffc00f08947 */ /* 0x004fea000383ffff */
[----:B------:R-:W-:Y:S05]  /*a290*/  BRA `(.L_x_151) ;  /* 0xffffff9000487947 */ /* 0x000fea000383ffff */
.L_x_63:
[----:B------:R-:W-:Y:S07]  /*a2a0*/  MOV R0, UR7 ;  /* 0x0000000700007c02 */ /* 0x000fee0008000f00 */
.L_x_152:
[----:B-1----:R1:W2:Y:S02]  /*a2b0*/  SYNCS.PHASECHK.TRANS64.TRYWAIT P0, [R0+URZ], R3 ;  /* 0x00000003000075a7 */ /* 0x0022a400080011ff */
[----:B--2---:R-:W-:Y:S05]  /*a2c0*/  @!P0 NANOSLEEP.SYNCS 0x989680 ;  /* 0x009896800000895d */ /* 0x004fea0003900000 */
[----:B------:R-:W2:Y:S02]  /*a2d0*/  @!P0 SYNCS.PHASECHK.TRANS64 P0, [R0+URZ], R3 ;  /* 0x00000003000085a7 */ /* 0x000ea400080010ff */
[----:B--2---:R-:W-:Y:S05]  /*a2e0*/  @!P0 BRA `(.L_x_152) ;  /* 0xfffffffc00f08947 */ /* 0x004fea000383ffff */
[----:B------:R-:W-:Y:S05]  /*a2f0*/  BRA `(.L_x_62) ;  /* 0xffffff9000647947 */ /* 0x000fea000383ffff */
.L_x_66:
[----:B------:R-:W-:-:S07]  /*a300*/  MOV R0, UR5 ;  /* 0x0000000500007c02 */ /* 0x000fce0008000f00 */
.L_x_153:
[----:B--2---:R2:W3:Y:S02]  /*a310*/  SYNCS.PHASECHK.TRANS64.TRYWAIT P0, [R0+URZ], R3 ;  /* 0x00000003000075a7 */ /* 0x0044e400080011ff */
[----:B---3--:R-:W-:Y:S05]  /*a320*/  @!P0 NANOSLEEP.SYNCS 0x989680 ;  /* 0x009896800000895d */ /* 0x008fea0003900000 */
[----:B------:R-:W3:Y:S02]  /*a330*/  @!P0 SYNCS.PHASECHK.TRANS64 P0, [R0+URZ], R3 ;  /* 0x00000003000085a7 */ /* 0x000ee400080010ff */
[----:B---3--:R-:W-:Y:S05]  /*a340*/  @!P0 BRA `(.L_x_153) ;  /* 0xfffffffc00f08947 */ /* 0x008fea000383ffff */
[----:B------:R-:W-:Y:S05]  /*a350*/  BRA `(.L_x_154) ;  /* 0xffffff9400187947 */ /* 0x000fea000383ffff */
.L_x_67:
[----:B------:R-:W-:-:S07]  /*a360*/  MOV R0, UR6 ;  /* 0x0000000600007c02 */ /* 0x000fce0008000f00 */
.L_x_155:
[----:B--2---:R2:W3:Y:S02]  /*a370*/  SYNCS.PHASECHK.TRANS64.TRYWAIT P0, [R0+URZ], R3 ;  /* 0x00000003000075a7 */ /* 0x0044e400080011ff */
[----:B---3--:R-:W-:Y:S05]  /*a380*/  @!P0 NANOSLEEP.SYNCS 0x989680 ;  /* 0x009896800000895d */ /* 0x008fea0003900000 */
[----:B------:R-:W3:Y:S02]  /*a390*/  @!P0 SYNCS.PHASECHK.TRANS64 P0, [R0+URZ], R3 ;  /* 0x00000003000085a7 */ /* 0x000ee400080010ff */
[----:B---3--:R-:W-:Y:S05]  /*a3a0*/  @!P0 BRA `(.L_x_155) ;  /* 0xfffffffc00f08947 */ /* 0x008fea000383ffff */
[----:B------:R-:W-:Y:S05]  /*a3b0*/  BRA `(.L_x_156) ;  /* 0xffffff9400247947 */ /* 0x000fea000383ffff */
.L_x_72:
[----:B--2---:R2:W3:Y:S02]  /*a3c0*/  SYNCS.PHASECHK.TRANS64.TRYWAIT P0, [R0+URZ+0xd0], R3 ;  /* 0x0000d003000075a7 */ /* 0x0044e400080011ff */
[----:B---3--:R-:W-:Y:S05]  /*a3d0*/  @!P0 NANOSLEEP.SYNCS 0x989680 ;  /* 0x009896800000895d */ /* 0x008fea0003900000 */
[----:B------:R-:W3:Y:S02]  /*a3e0*/  @!P0 SYNCS.PHASECHK.TRANS64 P0, [R0+URZ+0xd0], R3 ;  /* 0x0000d003000085a7 */ /* 0x000ee400080010ff */
[----:B---3--:R-:W-:Y:S05]  /*a3f0*/  @!P0 BRA `(.L_x_72) ;  /* 0xfffffffc00f08947 */ /* 0x008fea000383ffff */
[----:B------:R-:W-:Y:S05]  /*a400*/  BRA `(.L_x_157) ;  /* 0xffffff98002c7947 */ /* 0x000fea000383ffff */
.L_x_75:
[----:B------:R-:W-:Y:S07]  /*a410*/  MOV R0, UR7 ;  /* 0x0000000700007c02 */ /* 0x000fee0008000f00 */
.L_x_158:
[----:B--2---:R2:W3:Y:S02]  /*a420*/  SYNCS.PHASECHK.TRANS64.TRYWAIT P0, [R0+URZ+0xc8], R3 ;  /* 0x0000c803000075a7 */ /* 0x0044e400080011ff */
[----:B---3--:R-:W-:Y:S05]  /*a430*/  @!P0 NANOSLEEP.SYNCS 0x989680 ;  /* 0x009896800000895d */ /* 0x008fea0003900000 */
[----:B------:R-:W3:Y:S02]  /*a440*/  @!P0 SYNCS.PHASECHK.TRANS64 P0, [R0+URZ+0xc8], R3 ;  /* 0x0000c803000085a7 */ /* 0x000ee400080010ff */
[----:B---3--:R-:W-:Y:S05]  /*a450*/  @!P0 BRA `(.L_x_158) ;  /* 0xfffffffc00f08947 */ /* 0x008fea000383ffff */
[----:B------:R-:W-:Y:S05]  /*a460*/  BRA `(.L_x_74) ;  /* 0xffffff9c000c7947 */ /* 0x000fea000383ffff */
.L_x_78:
[----:B------:R-:W-:Y:S07]  /*a470*/  MOV R3, UR7 ;  /* 0x0000000700037c02 */ /* 0x000fee0008000f00 */
.L_x_159:
[----:B-1----:R1:W2:Y:S02]  /*a480*/  SYNCS.PHASECHK.TRANS64.TRYWAIT P0, [R3+URZ+0xa8], R12 ;  /* 0x0000a80c030075a7 */ /* 0x0022a400080011ff */
[----:B--2---:R-:W-:Y:S05]  /*a490*/  @!P0 NANOSLEEP.SYNCS 0x989680 ;  /* 0x009896800000895d */ /* 0x004fea0003900000 */
[----:B------:R-:W2:Y:S02]  /*a4a0*/  @!P0 SYNCS.PHASECHK.TRANS64 P0, [R3+URZ+0xa8], R12 ;  /* 0x0000a80c030085a7 */ /* 0x000ea400080010ff */
[----:B--2---:R-:W-:Y:S05]  /*a4b0*/  @!P0 BRA `(.L_x_159) ;  /* 0xfffffffc00f08947 */ /* 0x004fea000383ffff */
[----:B------:R-:W-:Y:S05]  /*a4c0*/  BRA `(.L_x_160) ;  /* 0xffffff9c00847947 */ /* 0x000fea000383ffff */
.L_x_79:
[----:B-1----:R-:W-:Y:S07]  /*a4d0*/  MOV R3, UR7 ;  /* 0x0000000700037c02 */ /* 0x002fee0008000f00 */
.L_x_161:
[----:B-1----:R1:W2:Y:S02]  /*a4e0*/  SYNCS.PHASECHK.TRANS64.TRYWAIT P0, [R3+URZ+0xb0], R12 ;  /* 0x0000b00c030075a7 */ /* 0x0022a400080011ff */
[----:B--2---:R-:W-:Y:S05]  /*a4f0*/  @!P0 NANOSLEEP.SYNCS 0x989680 ;  /* 0x009896800000895d */ /* 0x004fea0003900000 */
[----:B------:R-:W2:Y:S02]  /*a500*/  @!P0 SYNCS.PHASECHK.TRANS64 P0, [R3+URZ+0xb0], R12 ;  /* 0x0000b00c030085a7 */ /* 0x000ea400080010ff */
[----:B--2---:R-:W-:Y:S05]  /*a510*/  @!P0 BRA `(.L_x_161) ;  /* 0xfffffffc00f08947 */ /* 0x004fea000383ffff */
[----:B------:R-:W-:Y:S05]  /*a520*/  BRA `(.L_x_162) ;  /* 0xffffff9c00c47947 */ /* 0x000fea000383ffff */
.L_x_80:
[----:B------:R-:W-:Y:S07]  /*a530*/  MOV R3, UR7 ;  /* 0x0000000700037c02 */ /* 0x000fee0008000f00 */
.L_x_163:
[----:B-1----:R1:W2:Y:S02]  /*a540*/  SYNCS.PHASECHK.TRANS64.TRYWAIT P0, [R3+URZ+0xb8], R12 ;  /* 0x0000b80c030075a7 */ /* 0x0022a400080011ff */
[----:B--2---:R-:W-:Y:S05]  /*a550*/  @!P0 NANOSLEEP.SYNCS 0x989680 ;  /* 0x009896800000895d */ /* 0x004fea0003900000 */
[----:B------:R-:W2:Y:S02]  /*a560*/  @!P0 SYNCS.PHASECHK.TRANS64 P0, [R3+URZ+0xb8], R12 ;  /* 0x0000b80c030085a7 */ /* 0x000ea400080010ff */
[----:B--2---:R-:W-:Y:S05]  /*a570*/  @!P0 BRA `(.L_x_163) ;  /* 0xfffffffc00f08947 */ /* 0x004fea000383ffff */
[----:B------:R-:W-:Y:S05]  /*a580*/  BRA `(.L_x_164) ;  /* 0xffffffa0004c7947 */ /* 0x000fea000383ffff */
.L_x_82:
[----:B------:R-:W-:-:S07]  /*a590*/  MOV R0, UR7 ;  /* 0x0000000700007c02 */ /* 0x000fce0008000f00 */
.L_x_165:
[----:B-1----:R1:W3:Y:S02]  /*a5a0*/  SYNCS.PHASECHK.TRANS64.TRYWAIT P0, [R0+URZ+0xa8], R3 ;  /* 0x0000a803000075a7 */ /* 0x0022e400080011ff */
[----:B---3--:R-:W-:Y:S05]  /*a5b0*/  @!P0 NANOSLEEP.SYNCS 0x989680 ;  /* 0x009896800000895d */ /* 0x008fea0003900000 */
[----:B------:R-:W3:Y:S02]  /*a5c0*/  @!P0 SYNCS.PHASECHK.TRANS64 P0, [R0+URZ+0xa8], R3 ;  /* 0x0000a803000085a7 */ /* 0x000ee400080010ff */
[----:B---3--:R-:W-:Y:S05]  /*a5d0*/  @!P0 BRA `(.L_x_165) ;  /* 0xfffffffc00f08947 */ /* 0x008fea000383ffff */
[----:B------:R-:W-:Y:S05]  /*a5e0*/  BRA `(.L_x_166) ;  /* 0xffffffa000bc7947 */ /* 0x000fea000383ffff */
.L_x_83:
[----:B-1----:R-:W-:-:S07]  /*a5f0*/  MOV R0, UR7 ;  /* 0x0000000700007c02 */ /* 0x002fce0008000f00 */
.L_x_167:
[----:B-1----:R1:W3:Y:S02]  /*a600*/  SYNCS.PHASECHK.TRANS64.TRYWAIT P0, [R0+URZ+0xb0], R3 ;  /* 0x0000b003000075a7 */ /* 0x0022e400080011ff */
[----:B---3--:R-:W-:Y:S05]  /*a610*/  @!P0 NANOSLEEP.SYNCS 0x989680 ;  /* 0x009896800000895d */ /* 0x008fea0003900000 */
[----:B------:R-:W3:Y:S02]  /*a620*/  @!P0 SYNCS.PHASECHK.TRANS64 P0, [R0+URZ+0xb0], R3 ;  /* 0x0000b003000085a7 */ /* 0x000ee400080010ff */
[----:B---3--:R-:W-:Y:S05]  /*a630*/  @!P0 BRA `(.L_x_167) ;  /* 0xfffffffc00f08947 */ /* 0x008fea000383ffff */
[----:B------:R-:W-:Y:S05]  /*a640*/  BRA `(.L_x_168) ;  /* 0xffffffa000ac7947 */ /* 0x000fea000383ffff */
.L_x_85:
[----:B--2---:R2:W4:Y:S02]  /*a650*/  SYNCS.PHASECHK.TRANS64.TRYWAIT P0, [R0+URZ+0xd0], R3 ;  /* 0x0000d003000075a7 */ /* 0x00452400080011ff */
[----:B----4-:R-:W-:Y:S05]  /*a660*/  @!P0 NANOSLEEP.SYNCS 0x989680 ;  /* 0x009896800000895d */ /* 0x010fea0003900000 */
[----:B------:R-:W4:Y:S02]  /*a670*/  @!P0 SYNCS.PHASECHK.TRANS64 P0, [R0+URZ+0xd0], R3 ;  /* 0x0000d003000085a7 */ /* 0x000f2400080010ff */
[----:B----4-:R-:W-:Y:S05]  /*a680*/  @!P0 BRA `(.L_x_85) ;  /* 0xfffffffc00f08947 */ /* 0x010fea000383ffff */
[----:B------:R-:W-:Y:S05]  /*a690*/  BRA `(.L_x_169) ;  /* 0xffffffa400747947 */ /* 0x000fea000383ffff */
.L_x_95:
[----:B-1----:R1:W3:Y:S02]  /*a6a0*/  SYNCS.PHASECHK.TRANS64.TRYWAIT P1, [R3+URZ+0x90], R0 ;  /* 0x00009000030075a7 */ /* 0x0022e400080211ff */
[----:B---3--:R-:W-:Y:S05]  /*a6b0*/  @!P1 NANOSLEEP.SYNCS 0x989680 ;  /* 0x009896800000995d */ /* 0x008fea0003900000 */
[----:B------:R-:W3:Y:S02]  /*a6c0*/  @!P1 SYNCS.PHASECHK.TRANS64 P1, [R3+URZ+0x90], R0 ;  /* 0x00009000030095a7 */ /* 0x000ee400080210ff */
[----:B---3--:R-:W-:Y:S05]  /*a6d0*/  @!P1 BRA `(.L_x_95) ;  /* 0xfffffffc00f09947 */ /* 0x008fea000383ffff */
[----:B------:R-:W-:Y:S05]  /*a6e0*/  BRA `(.L_x_94) ;  /* 0xffffffb0008c7947 */ /* 0x000fea000383ffff */
.L_x_97:
[----:B---3--:R3:W4:Y:S02]  /*a6f0*/  SYNCS.PHASECHK.TRANS64.TRYWAIT P0, [R187+URZ+0xf0], R4 ;  /* 0x0000f004bb0075a7 */ /* 0x00872400080011ff */
[----:B----4-:R-:W-:Y:S05]  /*a700*/  @!P0 NANOSLEEP.SYNCS 0x989680 ;  /* 0x009896800000895d */ /* 0x010fea0003900000 */
[----:B------:R-:W4:Y:S02]  /*a710*/  @!P0 SYNCS.PHASECHK.TRANS64 P0, [R187+URZ+0xf0], R4 ;  /* 0x0000f004bb0085a7 */ /* 0x000f2400080010ff */
[----:B----4-:R-:W-:Y:S05]  /*a720*/  @!P0 BRA `(.L_x_97) ;  /* 0xfffffffc00f08947 */ /* 0x010fea000383ffff */
[----:B------:R-:W-:Y:S05]  /*a730*/  BRA `(.L_x_96) ;  /* 0xffffffb000e87947 */ /* 0x000fea000383ffff */
.L_x_107:
[----:B--2---:R2:W3:Y:S02]  /*a740*/  SYNCS.PHASECHK.TRANS64.TRYWAIT P0, [R4+URZ+0x90], R3 ;  /* 0x00009003040075a7 */ /* 0x0044e400080011ff */
[----:B---3--:R-:W-:Y:S05]  /*a750*/  @!P0 NANOSLEEP.SYNCS 0x989680 ;  /* 0x009896800000895d */ /* 0x008fea0003900000 */
[----:B------:R-:W3:Y:S02]  /*a760*/  @!P0 SYNCS.PHASECHK.TRANS64 P0, [R4+URZ+0x90], R3 ;  /* 0x00009003040085a7 */ /* 0x000ee400080010ff */
[----:B---3--:R-:W-:Y:S05]  /*a770*/  @!P0 BRA `(.L_x_107) ;  /* 0xfffffffc00f08947 */ /* 0x008fea000383ffff */
[----:B------:R-:W-:Y:S05]  /*a780*/  BRA `(.L_x_106) ;  /* 0xffffffc800007947 */ /* 0x000fea000383ffff */
.L_x_117:
[----:B-1----:R1:W2:Y:S02]  /*a790*/  SYNCS.PHASECHK.TRANS64.TRYWAIT P0, [R3+URZ+0x90], R6 ;  /* 0x00009006030075a7 */ /* 0x0022a400080011ff */
[----:B--2---:R-:W-:Y:S05]  /*a7a0*/  @!P0 NANOSLEEP.SYNCS 0x989680 ;  /* 0x009896800000895d */ /* 0x004fea0003900000 */
[----:B------:R-:W2:Y:S02]  /*a7b0*/  @!P0 SYNCS.PHASECHK.TRANS64 P0, [R3+URZ+0x90], R6 ;  /* 0x00009006030085a7 */ /* 0x000ea400080010ff */
[----:B--2---:R-:W-:Y:S05]  /*a7c0*/  @!P0 BRA `(.L_x_117) ;  /* 0xfffffffc00f08947 */ /* 0x004fea000383ffff */
[----:B------:R-:W-:Y:S05]  /*a7d0*/  BRA `(.L_x_116) ;  /* 0xffffffdc007c7947 */ /* 0x000fea000383ffff */
        .weak           $__internal_0_$__cuda_sm10x_tcgen05_guardrail_trap_col_being_dealloced_not_returned_by_alloc
        .type           $__internal_0_$__cuda_sm10x_tcgen05_guardrail_trap_col_being_dealloced_not_returned_by_alloc,@function
        .size           $__internal_0_$__cuda_sm10x_tcgen05_guardrail_trap_col_being_dealloced_not_returned_by_alloc,($__internal_1_$__cuda_sm10x_tcgen05_guardrail_trap_phase_invalid_during_alloc - $__internal_0_$__cuda_sm10x_tcgen05_guardrail_trap_col_being_dealloced_not_returned_by_alloc)
$__internal_0_$__cuda_sm10x_tcgen05_guardrail_trap_col_being_dealloced_not_returned_by_alloc:
[----:B------:R-:W-:Y:S05]  /*a7e0*/  BPT.TRAP 0x1 ;  /* 0x000000040000795c */ /* 0x000fea0000300000 */
[----:B------:R-:W-:-:S04]  /*a7f0*/  HFMA2 R3, -RZ, RZ, 0, 0 ;  /* 0x00000000ff037431 */ /* 0x000fc800000001ff */
[----:B------:R-:W-:Y:S05]  /*a800*/  RET.REL.NODEC R2 `(_ZN7cutlass13device_kernelINS_4gemm6kernel13GemmUniversalIN4cute5tupleIJiiiiEEENS1_10collective13CollectiveMmaINS1_35MainloopSm100TmaUmmaWarpSpecializedILi9ELi2ELi2ENS5_IJNS4_1CILi1EEESB_SB_EEEEENS5_IJNSA_ILi128EEENSA_ILi192EEENSA_ILi64EEEEEENS_12float_e4m3_tENS5_IJlSB_lEEESI_SJ_NS4_8TiledMMAINS4_8MMA_AtomIJNS4_10MMA_TraitsINS4_19SM100_MMA_F8F6F4_SSEJSI_SI_fSE_SF_NS4_17integral_constantINS4_4UMMA5MajorELSQ_0EEESR_NSO_INSP_7ScaleInELSS_0EEEST_EEEEEENS4_6LayoutISC_NS5_IJNSA_ILi0EEESX_SX_EEEEENS5_IJNS4_10UnderscoreES10_S10_EEEEENS4_13SM90_TMA_LOADENS4_14ComposedLayoutINS4_7SwizzleILi2ELi4ELi3EEENS4_18smem_ptr_flag_bitsILi8EEENSW_INS5_IJNSA_ILi8EEESG_EEENS5_IJSG_SB_EEEEEEEvNS4_8identityES13_S1D_vS1E_EENS_8epilogue10collective18CollectiveEpilogueINS1G_23Sm100TmaWarpSpecializedILi3ELi2ELi64ELb0ELb0EEEJSH_NS5_IJNSW_ISE_SB_EENSW_ISG_SB_EEEEESI_SJ_SI_SJ_NS1G_6fusion15FusionCallbacksIS1K_NS1O_17LinearCombinationISI_fSI_fLNS_15FloatRoundStyleE2EEESH_S1N_JEEENS4_5SM1004TMEM4LOAD26SM100_TMEM_LOAD_32dp32b64xES13_S1D_NS4_39AutoVectorizingCopyWithAssumedAlignmentILi128EEENS4_14SM90_TMA_STOREES1D_S1Z_S1Z_EEEvvEEEEvNT_6ParamsE) ;  /* 0xffffff5402fc7950 */ /* 0x000fea0003c3ffff */
        .weak           $__internal_1_$__cuda_sm10x_tcgen05_guardrail_trap_phase_invalid_during_alloc
        .type           $__internal_1_$__cuda_sm10x_tcgen05_guardrail_trap_phase_invalid_during_alloc,@function
        .size           $__internal_1_$__cuda_sm10x_tcgen05_guardrail_trap_phase_invalid_during_alloc,($__internal_2_$__cuda_sm10x_tcgen05_guardrail_trap_unallocated_columns_being_dealloced - $__internal_1_$__cuda_sm10x_tcgen05_guardrail_trap_phase_invalid_during_alloc)
$__internal_1_$__cuda_sm10x_tcgen05_guardrail_trap_phase_invalid_during_alloc:
[----:B------:R-:W-:Y:S05]  /*a810*/  BPT.TRAP 0x1 ;  /* 0x000000040000795c */ /* 0x000fea0000300000 */
[----:B------:R-:W-:-:S04]  /*a820*/  MOV R3, 0x0 ;  /* 0x0000000000037802 */ /* 0x000fc80000000f00 */
[----:B------:R-:W-:Y:S05]  /*a830*/  RET.REL.NODEC R2 `(_ZN7cutlass13device_kernelINS_4gemm6kernel13GemmUniversalIN4cute5tupleIJiiiiEEENS1_10collective13CollectiveMmaINS1_35MainloopSm100TmaUmmaWarpSpecializedILi9ELi2ELi2ENS5_IJNS4_1CILi1EEESB_SB_EEEEENS5_IJNSA_ILi128EEENSA_ILi192EEENSA_ILi64EEEEEENS_12float_e4m3_tENS5_IJlSB_lEEESI_SJ_NS4_8TiledMMAINS4_8MMA_AtomIJNS4_10MMA_TraitsINS4_19SM100_MMA_F8F6F4_SSEJSI_SI_fSE_SF_NS4_17integral_constantINS4_4UMMA5MajorELSQ_0EEESR_NSO_INSP_7ScaleInELSS_0EEEST_EEEEEENS4_6LayoutISC_NS5_IJNSA_ILi0EEESX_SX_EEEEENS5_IJNS4_10UnderscoreES10_S10_EEEEENS4_13SM90_TMA_LOADENS4_14ComposedLayoutINS4_7SwizzleILi2ELi4ELi3EEENS4_18smem_ptr_flag_bitsILi8EEENSW_INS5_IJNSA_ILi8EEESG_EEENS5_IJSG_SB_EEEEEEEvNS4_8identityES13_S1D_vS1E_EENS_8epilogue10collective18CollectiveEpilogueINS1G_23Sm100TmaWarpSpecializedILi3ELi2ELi64ELb0ELb0EEEJSH_NS5_IJNSW_ISE_SB_EENSW_ISG_SB_EEEEESI_SJ_SI_SJ_NS1G_6fusion15FusionCallbacksIS1K_NS1O_17LinearCombinationISI_fSI_fLNS_15FloatRoundStyleE2EEESH_S1N_JEEENS4_5SM1004TMEM4LOAD26SM100_TMEM_LOAD_32dp32b64xES13_S1D_NS4_39AutoVectorizingCopyWithAssumedAlignmentILi128EEENS4_14SM90_TMA_STOREES1D_S1Z_S1Z_EEEvvEEEEvNT_6ParamsE) ;  /* 0xffffff5402f07950 */ /* 0x000fea0003c3ffff */
        .weak           $__internal_2_$__cuda_sm10x_tcgen05_guardrail_trap_unallocated_columns_being_dealloced
        .type           $__internal_2_$__cuda_sm10x_tcgen05_guardrail_trap_unallocated_columns_being_dealloced,@function
        .size           $__internal_2_$__cuda_sm10x_tcgen05_guardrail_trap_unallocated_columns_being_dealloced,(.L_x_171 - $__internal_2_$__cuda_sm10x_tcgen05_guardrail_trap_unallocated_columns_being_dealloced)
$__internal_2_$__cuda_sm10x_tcgen05_guardrail_trap_unallocated_columns_being_dealloced:
[----:B------:R-:W-:Y:S05]  /*a840*/  BPT.TRAP 0x1 ;  /* 0x000000040000795c */ /* 0x000fea0000300000 */
[----:B------:R-:W-:-:S04]  /*a850*/  HFMA2 R3, -RZ, RZ, 0, 0 ;  /* 0x00000000ff037431 */ /* 0x000fc800000001ff */
[----:B------:R-:W-:Y:S05]  /*a860*/  RET.REL.NODEC R2 `(_ZN7cutlass13device_kernelINS_4gemm6kernel13GemmUniversalIN4cute5tupleIJiiiiEEENS1_10collective13CollectiveMmaINS1_35MainloopSm100TmaUmmaWarpSpecializedILi9ELi2ELi2ENS5_IJNS4_1CILi1EEESB_SB_EEEEENS5_IJNSA_ILi128EEENSA_ILi192EEENSA_ILi64EEEEEENS_12float_e4m3_tENS5_IJlSB_lEEESI_SJ_NS4_8TiledMMAINS4_8MMA_AtomIJNS4_10MMA_TraitsINS4_19SM100_MMA_F8F6F4_SSEJSI_SI_fSE_SF_NS4_17integral_constantINS4_4UMMA5MajorELSQ_0EEESR_NSO_INSP_7ScaleInELSS_0EEEST_EEEEEENS4_6LayoutISC_NS5_IJNSA_ILi0EEESX_SX_EEEEENS5_IJNS4_10UnderscoreES10_S10_EEEEENS4_13SM90_TMA_LOADENS4_14ComposedLayoutINS4_7SwizzleILi2ELi4ELi3EEENS4_18smem_ptr_flag_bitsILi8EEENSW_INS5_IJNSA_ILi8EEESG_EEENS5_IJSG_SB_EEEEEEEvNS4_8identityES13_S1D_vS1E_EENS_8epilogue10collective18CollectiveEpilogueINS1G_23Sm100TmaWarpSpecializedILi3ELi2ELi64ELb0ELb0EEEJSH_NS5_IJNSW_ISE_SB_EENSW_ISG_SB_EEEEESI_SJ_SI_SJ_NS1G_6fusion15FusionCallbacksIS1K_NS1O_17LinearCombinationISI_fSI_fLNS_15FloatRoundStyleE2EEESH_S1N_JEEENS4_5SM1004TMEM4LOAD26SM100_TMEM_LOAD_32dp32b64xES13_S1D_NS4_39AutoVectorizingCopyWithAssumedAlignmentILi128EEENS4_14SM90_TMA_STOREES1D_S1Z_S1Z_EEEvvEEEEvNT_6ParamsE) ;  /* 0xffffff5402e47950 */ /* 0x000fea0003c3ffff */
.L_x_170:
[----:B------:R-:W-:-:S00]  /*a870*/  BRA `(.L_x_170) ;  /* 0xfffffffc00fc7947 */ /* 0x000fc0000383ffff */
[----:B------:R-:W-:-:S00]  /*a880*/  NOP ;  /* 0x0000000000007918 */ /* 0x000fc00000000000 */
[----:B------:R-:W-:-:S00]  /*a890*/  NOP ;  /* 0x0000000000007918 */ /* 0x000fc00000000000 */
[----:B------:R-:W-:-:S00]  /*a8a0*/  NOP ;  /* 0x0000000000007918 */ /* 0x000fc00000000000 */
[----:B------:R-:W-:-:S00]  /*a8b0*/  NOP ;  /* 0x0000000000007918 */ /* 0x000fc00000000000 */
[----:B------:R-:W-:-:S00]  /*a8c0*/  NOP ;  /* 0x0000000000007918 */ /* 0x000fc00000000000 */
[----:B------:R-:W-:-:S00]  /*a8d0*/  NOP ;  /* 0x0000000000007918 */ /* 0x000fc00000000000 */
[----:B------:R-:W-:-:S00]  /*a8e0*/  NOP ;  /* 0x0000000000007918 */ /* 0x000fc00000000000 */
[----:B------:R-:W-:-:S00]  /*a8f0*/  NOP ;  /* 0x0000000000007918 */ /* 0x000fc00000000000 */
.L_x_171:


//--------------------- .nv.global.init           --------------------------
	.section	.nv.global.init,"aw",@progbits
.nv.global.init:
	.type		$str$27,@object
	.size		$str$27,($str$28 - $str$27)
$str$27:
        /*0000*/ 	.byte	0x28, 0x61, 0x64, 0x64, 0x72, 0x65, 0x73, 0x73, 0x20, 0x26, 0x20, 0x6d, 0x61, 0x73, 0x6b, 0x29
        /*0010*/ 	.byte	0x20, 0x3d, 0x3d, 0x20, 0x30, 0x00
	.type		$str$28,@object
	.size		$str$28,($str$26 - $str$28)
$str$28:
        /*0016*/ 	.byte	0x2f, 0x74, 0x6d, 0x70, 0x2f, 0x63, 0x75, 0x74, 0x6c, 0x61, 0x73, 0x73, 0x5f, 0x73, 0x77, 0x65
        /*0026*/ 	.byte	0x65, 0x70, 0x5f, 0x73, 0x72, 0x63, 0x2f, 0x69, 0x6e, 0x63, 0x6c, 0x75, 0x64, 0x65, 0x2f, 0x63
        /*0036*/ 	.byte	0x75, 0x74, 0x65, 0x2f, 0x70, 0x6f, 0x69, 0x6e, 0x74, 0x65, 0x72, 0x5f, 0x66, 0x6c, 0x61, 0x67
        /*0046*/ 	.byte	0x67, 0x65, 0x64, 0x2e, 0x68, 0x70, 0x70, 0x00
	.type		$str$26,@object
	.size		$str$26,($str$25 - $str$26)
$str$26:
        /*004e*/ 	.byte	0x2f, 0x74, 0x6d, 0x70, 0x2f, 0x63, 0x75, 0x74, 0x6c, 0x61, 0x73, 0x73, 0x5f, 0x73, 0x77, 0x65
        /*005e*/ 	.byte	0x65, 0x70, 0x5f, 0x73, 0x72, 0x63, 0x2f, 0x69, 0x6e, 0x63, 0x6c, 0x75, 0x64, 0x65, 0x2f, 0x63
        /*006e*/ 	.byte	0x75, 0x74, 0x65, 0x2f, 0x61, 0x74, 0x6f, 0x6d, 0x2f, 0x63, 0x6f, 0x70, 0x79, 0x5f, 0x74, 0x72
        /*007e*/ 	.byte	0x61, 0x69, 0x74, 0x73, 0x5f, 0x73, 0x6d, 0x31, 0x30, 0x30, 0x2e, 0x68, 0x70, 0x70, 0x00
	.type		$str$25,@object
	.size		$str$25,(__unnamed_1 - $str$25)
$str$25:
        /*008d*/ 	.byte	0x28, 0x28, 0x75, 0x69, 0x6e, 0x74, 0x33, 0x32, 0x5f, 0x74, 0x28, 0x74, 0x68, 0x72, 0x65, 0x61
        /*009d*/ 	.byte	0x64, 0x49, 0x64, 0x78, 0x2e, 0x78, 0x29, 0x20, 0x2f, 0x20, 0x33, 0x32, 0x29, 0x20, 0x25, 0x20
        /*00ad*/ 	.byte	0x34, 0x29, 0x20, 0x3d, 0x3d, 0x20, 0x28, 0x28, 0x28, 0x74, 0x6d, 0x65, 0x6d, 0x5f, 0x61, 0x64
        /*00bd*/ 	.byte	0x64, 0x72, 0x20, 0x3e, 0x3e, 0x20, 0x31, 0x36, 0x29, 0x20, 0x2f, 0x20, 0x33, 0x32, 0x29, 0x20
        /*00cd*/ 	.byte	0x25, 0x20, 0x34, 0x29, 0x00
	.type		__unnamed_1,@object
	.size		__unnamed_1,(__unnamed_2 - __unnamed_1)
__unnamed_1:
        /*00d2*/ 	.byte	0x61, 0x75, 0x74, 0x6f, 0x20, 0x63, 0x75, 0x74, 0x65, 0x3a, 0x3a, 0x61, 0x73, 0x5f, 0x70, 0x6f
        /* <DEDUP_REMOVED lines=24> */
        /*0262*/ 	.byte	0x43, 0x3c, 0x38, 0x31, 0x39, 0x32, 0x3e, 0x3e, 0x3e, 0x3e, 0x5d, 0x00
	.type		__unnamed_2,@object
	.size		__unnamed_2,(__unnamed_3 - __unnamed_2)
__unnamed_2:
        /* <DEDUP_REMOVED lines=26> */
	.type		__unnamed_3,@object
	.size		__unnamed_3,(.L_3 - __unnamed_3)
__unnamed_3:
        /* <DEDUP_REMOVED lines=42> */
        /*06aa*/ 	.byte	0x3e, 0x3e, 0x3e, 0x3e, 0x5d, 0x00
.L_3:


//--------------------- .nv.shared._ZN7cutlass13device_kernelINS_4gemm6kernel13GemmUniversalIN4cute5tupleIJiiiiEEENS1_10collective13CollectiveMmaINS1_35MainloopSm100TmaUmmaWarpSpecializedILi9ELi2ELi2ENS5_IJNS4_1CILi1EEESB_SB_EEEEENS5_IJNSA_ILi128EEENSA_ILi192EEENSA_ILi64EEEEEENS_12float_e4m3_tENS5_IJlSB_lEEESI_SJ_NS4_8TiledMMAINS4_8MMA_AtomIJNS4_10MMA_TraitsINS4_19SM100_MMA_F8F6F4_SSEJSI_SI_fSE_SF_NS4_17integral_constantINS4_4UMMA5MajorELSQ_0EEESR_NSO_INSP_7ScaleInELSS_0EEEST_EEEEEENS4_6LayoutISC_NS5_IJNSA_ILi0EEESX_SX_EEEEENS5_IJNS4_10UnderscoreES10_S10_EEEEENS4_13SM90_TMA_LOADENS4_14ComposedLayoutINS4_7SwizzleILi2ELi4ELi3EEENS4_18smem_ptr_flag_bitsILi8EEENSW_INS5_IJNSA_ILi8EEESG_EEENS5_IJSG_SB_EEEEEEEvNS4_8identityES13_S1D_vS1E_EENS_8epilogue10collective18CollectiveEpilogueINS1G_23Sm100TmaWarpSpecializedILi3ELi2ELi64ELb0ELb0EEEJSH_NS5_IJNSW_ISE_SB_EENSW_ISG_SB_EEEEESI_SJ_SI_SJ_NS1G_6fusion15FusionCallbacksIS1K_NS1O_17LinearCombinationISI_fSI_fLNS_15FloatRoundStyleE2EEESH_S1N_JEEENS4_5SM1004TMEM4LOAD26SM100_TMEM_LOAD_32dp32b64xES13_S1D_NS4_39AutoVectorizingCopyWithAssumedAlignmentILi128EEENS4_14SM90_TMA_STOREES1D_S1Z_S1Z_EEEvvEEEEvNT_6ParamsE --------------------------
	.section	.nv.shared._ZN7cutlass13device_kernelINS_4gemm6kernel13GemmUniversalIN4cute5tupleIJiiiiEEENS1_10collective13CollectiveMmaINS1_35MainloopSm100TmaUmmaWarpSpecializedILi9ELi2ELi2ENS5_IJNS4_1CILi1EEESB_SB_EEEEENS5_IJNSA_ILi128EEENSA_ILi192EEENSA_ILi64EEEEEENS_12float_e4m3_tENS5_IJlSB_lEEESI_SJ_NS4_8TiledMMAINS4_8MMA_AtomIJNS4_10MMA_TraitsINS4_19SM100_MMA_F8F6F4_SSEJSI_SI_fSE_SF_NS4_17integral_constantINS4_4UMMA5MajorELSQ_0EEESR_NSO_INSP_7ScaleInELSS_0EEEST_EEEEEENS4_6LayoutISC_NS5_IJNSA_ILi0EEESX_SX_EEEEENS5_IJNS4_10UnderscoreES10_S10_EEEEENS4_13SM90_TMA_LOADENS4_14ComposedLayoutINS4_7SwizzleILi2ELi4ELi3EEENS4_18smem_ptr_flag_bitsILi8EEENSW_INS5_IJNSA_ILi8EEESG_EEENS5_IJSG_SB_EEEEEEEvNS4_8identityES13_S1D_vS1E_EENS_8epilogue10collective18CollectiveEpilogueINS1G_23Sm100TmaWarpSpecializedILi3ELi2ELi64ELb0ELb0EEEJSH_NS5_IJNSW_ISE_SB_EENSW_ISG_SB_EEEEESI_SJ_SI_SJ_NS1G_6fusion15FusionCallbacksIS1K_NS1O_17LinearCombinationISI_fSI_fLNS_15FloatRoundStyleE2EEESH_S1N_JEEENS4_5SM1004TMEM4LOAD26SM100_TMEM_LOAD_32dp32b64xES13_S1D_NS4_39AutoVectorizingCopyWithAssumedAlignmentILi128EEENS4_14SM90_TMA_STOREES1D_S1Z_S1Z_EEEvvEEEEvNT_6ParamsE,"aw",@nobits
	.sectionflags	@""
	.align	16
	.zero		1024


//--------------------- .nv.shared.reserved.0     --------------------------
	.section	.nv.shared.reserved.0,"aw",@nobits
	.weak		__nv_reservedSMEM_offset_0_alias
	.size		__nv_reservedSMEM_offset_0_alias, 0, 64
	.other		__nv_reservedSMEM_offset_0_alias,@"STO_CUDA_RESERVED_SHARED STV_DEFAULT"
__nv_reservedSMEM_offset_0_alias:
	.zero		0
.nv.shared.reserved.0:
	.zero		64
	.weak		__nv_reservedSMEM_tcgen05_partition
	.type		__nv_reservedSMEM_tcgen05_partition,@object
	.size		__nv_reservedSMEM_tcgen05_partition,(.L_0 - __nv_reservedSMEM_tcgen05_partition)
__nv_reservedSMEM_tcgen05_partition:
	.zero		32
.L_0:


//--------------------- .nv.global                --------------------------
	.section	.nv.global,"aw",@nobits
.nv.global:
	.type		_ZN40_INTERNAL_01b09ca9_4_k_cu_01e6b250_215744cute1_E,@object
	.size		_ZN40_INTERNAL_01b09ca9_4_k_cu_01e6b250_215744cute1_E,(_ZN40_INTERNAL_01b09ca9_4_k_cu_01e6b250_215744cuda3std3__45__cpo6cbeginE - _ZN40_INTERNAL_01b09ca9_4_k_cu_01e6b250_215744cute1_E)
_ZN40_INTERNAL_01b09ca9_4_k_cu_01e6b250_215744cute1_E:
	.zero		1
	.type		_ZN40_INTERNAL_01b09ca9_4_k_cu_01e6b250_215744cuda3std3__45__cpo6cbeginE,@object
	.size		_ZN40_INTERNAL_01b09ca9_4_k_cu_01e6b250_215744cuda3std3__45__cpo6cbeginE,(_ZN40_INTERNAL_01b09ca9_4_k_cu_01e6b250_215744cuda3std3__48in_placeE - _ZN40_INTERNAL_01b09ca9_4_k_cu_01e6b250_215744cuda3std3__45__cpo6cbeginE)
_ZN40_INTERNAL_01b09ca9_4_k_cu_01e6b250_215744cuda3std3__45__cpo6cbeginE:
	.zero		1
	.type		_ZN40_INTERNAL_01b09ca9_4_k_cu_01e6b250_215744cuda3std3__48in_placeE,@object
	.size		_ZN40_INTERNAL_01b09ca9_4_k_cu_01e6b250_215744cuda3std3__48in_placeE,(_ZN40_INTERNAL_01b09ca9_4_k_cu_01e6b250_215744cuda3std6ranges3__45__cpo9iter_moveE - _ZN40_INTERNAL_01b09ca9_4_k_cu_01e6b250_215744cuda3std3__48in_placeE)
_ZN40_INTERNAL_01b09ca9_4_k_cu_01e6b250_215744cuda3std3__48in_placeE:
	.zero		1
	.type		_ZN40_INTERNAL_01b09ca9_4_k_cu_01e6b250_215744cuda3std6ranges3__45__cpo9iter_moveE,@object
	.size		_ZN40_INTERNAL_01b09ca9_4_k_cu_01e6b250_215744cuda3std6ranges3__45__cpo9iter_moveE,(_ZN40_INTERNAL_01b09ca9_4_k_cu_01e6b250_215744cuda3std3__45__cpo5beginE - _ZN40_INTERNAL_01b09ca9_4_k_cu_01e6b250_215744cuda3std6ranges3__45__cpo9iter_moveE)
_ZN40_INTERNAL_01b09ca9_4_k_cu_01e6b250_215744cuda3std6ranges3__45__cpo9iter_moveE:
	.zero		1
	.type		_ZN40_INTERNAL_01b09ca9_4_k_cu_01e6b250_215744cuda3std3__45__cpo5beginE,@object
	.size		_ZN40_INTERNAL_01b09ca9_4_k_cu_01e6b250_215744cuda3std3__45__cpo5beginE,(_ZN40_INTERNAL_01b09ca9_4_k_cu_01e6b250_215744cuda3std3__442_GLOBAL__N__01b09ca9_4_k_cu_01e6b250_215746ignoreE - _ZN40_INTERNAL_01b09ca9_4_k_cu_01e6b250_215744cuda3std3__45__cpo5beginE)
_ZN40_INTERNAL_01b09ca9_4_k_cu_01e6b250_215744cuda3std3__45__cpo5beginE:
	.zero		1
	.type		_ZN40_INTERNAL_01b09ca9_4_k_cu_01e6b250_215744cuda3std3__442_GLOBAL__N__01b09ca9_4_k_cu_01e6b250_215746ignoreE,@object
	.size		_ZN40_INTERNAL_01b09ca9_4_k_cu_01e6b250_215744cuda3std3__442_GLOBAL__N__01b09ca9_4_k_cu_01e6b250_215746ignoreE,(_ZN40_INTERNAL_01b09ca9_4_k_cu_01e6b250_215744cute7productE - _ZN40_INTERNAL_01b09ca9_4_k_cu_01e6b250_215744cuda3std3__442_GLOBAL__N__01b09ca9_4_k_cu_01e6b250_215746ignoreE)
_ZN40_INTERNAL_01b09ca9_4_k_cu_01e6b250_215744cuda3std3__442_GLOBAL__N__01b09ca9_4_k_cu_01e6b250_215746ignoreE:
	.zero		1
	.type		_ZN40_INTERNAL_01b09ca9_4_k_cu_01e6b250_215744cute7productE,@object
	.size		_ZN40_INTERNAL_01b09ca9_4_k_cu_01e6b250_215744cute7productE,(_ZN40_INTERNAL_01b09ca9_4_k_cu_01e6b250_215744cuda3std3__45__cpo3endE - _ZN40_INTERNAL_01b09ca9_4_k_cu_01e6b250_215744cute7productE)
_ZN40_INTERNAL_01b09ca9_4_k_cu_01e6b250_215744cute7productE:
	.zero		1
	.type		_ZN40_INTERNAL_01b09ca9_4_k_cu_01e6b250_215744cuda3std3__45__cpo3endE,@object
	.size		_ZN40_INTERNAL_01b09ca9_4_k_cu_01e6b250_215744cuda3std3__45__cpo3endE,(_ZN40_INTERNAL_01b09ca9_4_k_cu_01e6b250_215744cuda3std3__419piecewise_constructE - _ZN40_INTERNAL_01b09ca9_4_k_cu_01e6b250_215744cuda3std3__45__cpo3endE)
_ZN40_INTERNAL_01b09ca9_4_k_cu_01e6b250_215744cuda3std3__45__cpo3endE:
	.zero		1
	.type		_ZN40_INTERNAL_01b09ca9_4_k_cu_01e6b250_215744cuda3std3__419piecewise_constructE,@object
	.size		_ZN40_INTERNAL_01b09ca9_4_k_cu_01e6b250_215744cuda3std3__419piecewise_constructE,(_ZN40_INTERNAL_01b09ca9_4_k_cu_01e6b250_215744cuda3std3__45__cpo4cendE - _ZN40_INTERNAL_01b09ca9_4_k_cu_01e6b250_215744cuda3std3__419piecewise_constructE)
_ZN40_INTERNAL_01b09ca9_4_k_cu_01e6b250_215744cuda3std3__419piecewise_constructE:
	.zero		1
	.type		_ZN40_INTERNAL_01b09ca9_4_k_cu_01e6b250_215744cuda3std3__45__cpo4cendE,@object
	.size		_ZN40_INTERNAL_01b09ca9_4_k_cu_01e6b250_215744cuda3std3__45__cpo4cendE,(_ZN40_INTERNAL_01b09ca9_4_k_cu_01e6b250_215744cuda3std6ranges3__45__cpo4swapE - _ZN40_INTERNAL_01b09ca9_4_k_cu_01e6b250_215744cuda3std3__45__cpo4cendE)
_ZN40_INTERNAL_01b09ca9_4_k_cu_01e6b250_215744cuda3std3__45__cpo4cendE:
	.zero		1
	.type		_ZN40_INTERNAL_01b09ca9_4_k_cu_01e6b250_215744cuda3std6ranges3__45__cpo4swapE,@object
	.size		_ZN40_INTERNAL_01b09ca9_4_k_cu_01e6b250_215744cuda3std6ranges3__45__cpo4swapE,(.L_11 - _ZN40_INTERNAL_01b09ca9_4_k_cu_01e6b250_215744cuda3std6ranges3__45__cpo4swapE)
_ZN40_INTERNAL_01b09ca9_4_k_cu_01e6b250_215744cuda3std6ranges3__45__cpo4swapE:
	.zero		1
.L_11:


//--------------------- .nv.constant0._ZN7cutlass13device_kernelINS_4gemm6kernel13GemmUniversalIN4cute5tupleIJiiiiEEENS1_10collective13CollectiveMmaINS1_35MainloopSm100TmaUmmaWarpSpecializedILi9ELi2ELi2ENS5_IJNS4_1CILi1EEESB_SB_EEEEENS5_IJNSA_ILi128EEENSA_ILi192EEENSA_ILi64EEEEEENS_12float_e4m3_tENS5_IJlSB_lEEESI_SJ_NS4_8TiledMMAINS4_8MMA_AtomIJNS4_10MMA_TraitsINS4_19SM100_MMA_F8F6F4_SSEJSI_SI_fSE_SF_NS4_17integral_constantINS4_4UMMA5MajorELSQ_0EEESR_NSO_INSP_7ScaleInELSS_0EEEST_EEEEEENS4_6LayoutISC_NS5_IJNSA_ILi0EEESX_SX_EEEEENS5_IJNS4_10UnderscoreES10_S10_EEEEENS4_13SM90_TMA_LOADENS4_14ComposedLayoutINS4_7SwizzleILi2ELi4ELi3EEENS4_18smem_ptr_flag_bitsILi8EEENSW_INS5_IJNSA_ILi8EEESG_EEENS5_IJSG_SB_EEEEEEEvNS4_8identityES13_S1D_vS1E_EENS_8epilogue10collective18CollectiveEpilogueINS1G_23Sm100TmaWarpSpecializedILi3ELi2ELi64ELb0ELb0EEEJSH_NS5_IJNSW_ISE_SB_EENSW_ISG_SB_EEEEESI_SJ_SI_SJ_NS1G_6fusion15FusionCallbacksIS1K_NS1O_17LinearCombinationISI_fSI_fLNS_15FloatRoundStyleE2EEESH_S1N_JEEENS4_5SM1004TMEM4LOAD26SM100_TMEM_LOAD_32dp32b64xES13_S1D_NS4_39AutoVectorizingCopyWithAssumedAlignmentILi128EEENS4_14SM90_TMA_STOREES1D_S1Z_S1Z_EEEvvEEEEvNT_6ParamsE --------------------------
	.section	.nv.constant0._ZN7cutlass13device_kernelINS_4gemm6kernel13GemmUniversalIN4cute5tupleIJiiiiEEENS1_10collective13CollectiveMmaINS1_35MainloopSm100TmaUmmaWarpSpecializedILi9ELi2ELi2ENS5_IJNS4_1CILi1EEESB_SB_EEEEENS5_IJNSA_ILi128EEENSA_ILi192EEENSA_ILi64EEEEEENS_12float_e4m3_tENS5_IJlSB_lEEESI_SJ_NS4_8TiledMMAINS4_8MMA_AtomIJNS4_10MMA_TraitsINS4_19SM100_MMA_F8F6F4_SSEJSI_SI_fSE_SF_NS4_17integral_constantINS4_4UMMA5MajorELSQ_0EEESR_NSO_INSP_7ScaleInELSS_0EEEST_EEEEEENS4_6LayoutISC_NS5_IJNSA_ILi0EEESX_SX_EEEEENS5_IJNS4_10UnderscoreES10_S10_EEEEENS4_13SM90_TMA_LOADENS4_14ComposedLayoutINS4_7SwizzleILi2ELi4ELi3EEENS4_18smem_ptr_flag_bitsILi8EEENSW_INS5_IJNSA_ILi8EEESG_EEENS5_IJSG_SB_EEEEEEEvNS4_8identityES13_S1D_vS1E_EENS_8epilogue10collective18CollectiveEpilogueINS1G_23Sm100TmaWarpSpecializedILi3ELi2ELi64ELb0ELb0EEEJSH_NS5_IJNSW_ISE_SB_EENSW_ISG_SB_EEEEESI_SJ_SI_SJ_NS1G_6fusion15FusionCallbacksIS1K_NS1O_17LinearCombinationISI_fSI_fLNS_15FloatRoundStyleE2EEESH_S1N_JEEENS4_5SM1004TMEM4LOAD26SM100_TMEM_LOAD_32dp32b64xES13_S1D_NS4_39AutoVectorizingCopyWithAssumedAlignmentILi128EEENS4_14SM90_TMA_STOREES1D_S1Z_S1Z_EEEvvEEEEvNT_6ParamsE,"a",@progbits
	.sectionflags	@""
	.align	4
.nv.constant0._ZN7cutlass13device_kernelINS_4gemm6kernel13GemmUniversalIN4cute5tupleIJiiiiEEENS1_10collective13CollectiveMmaINS1_35MainloopSm100TmaUmmaWarpSpecializedILi9ELi2ELi2ENS5_IJNS4_1CILi1EEESB_SB_EEEEENS5_IJNSA_ILi128EEENSA_ILi192EEENSA_ILi64EEEEEENS_12float_e4m3_tENS5_IJlSB_lEEESI_SJ_NS4_8TiledMMAINS4_8MMA_AtomIJNS4_10MMA_TraitsINS4_19SM100_MMA_F8F6F4_SSEJSI_SI_fSE_SF_NS4_17integral_constantINS4_4UMMA5MajorELSQ_0EEESR_NSO_INSP_7ScaleInELSS_0EEEST_EEEEEENS4_6LayoutISC_NS5_IJNSA_ILi0EEESX_SX_EEEEENS5_IJNS4_10UnderscoreES10_S10_EEEEENS4_13SM90_TMA_LOADENS4_14ComposedLayoutINS4_7SwizzleILi2ELi4ELi3EEENS4_18smem_ptr_flag_bitsILi8EEENSW_INS5_IJNSA_ILi8EEESG_EEENS5_IJSG_SB_EEEEEEEvNS4_8identityES13_S1D_vS1E_EENS_8epilogue10collective18CollectiveEpilogueINS1G_23Sm100TmaWarpSpecializedILi3ELi2ELi64ELb0ELb0EEEJSH_NS5_IJNSW_ISE_SB_EENSW_ISG_SB_EEEEESI_SJ_SI_SJ_NS1G_6fusion15FusionCallbacksIS1K_NS1O_17LinearCombinationISI_fSI_fLNS_15FloatRoundStyleE2EEESH_S1N_JEEENS4_5SM1004TMEM4LOAD26SM100_TMEM_LOAD_32dp32b64xES13_S1D_NS4_39AutoVectorizingCopyWithAssumedAlignmentILi128EEENS4_14SM90_TMA_STOREES1D_S1Z_S1Z_EEEvvEEEEvNT_6ParamsE:
	.zero		2944


//--------------------- SYMBOLS --------------------------

	.type		.nv.reservedSmem.offset0,@object
	.size		.nv.reservedSmem.offset0,0x4
	.type		.nv.reservedSmem.cap,@object
	.size		.nv.reservedSmem.cap,0x4
	.type		__assertfail,@function
